//
// Generated by NVIDIA NVVM Compiler
//
// Compiler Build ID: CL-36424714
// Cuda compilation tools, release 13.0, V13.0.88
// Based on NVVM 20.0.0
//

.version 9.0
.target sm_100
.address_size 64

	// .globl	_Z11life_kernelPiS_ii
.extern .shared .align 16 .b8 sharedData[];

.visible .entry _Z11life_kernelPiS_ii(
	.param .u64 .ptr .align 1 _Z11life_kernelPiS_ii_param_0,
	.param .u64 .ptr .align 1 _Z11life_kernelPiS_ii_param_1,
	.param .u32 _Z11life_kernelPiS_ii_param_2,
	.param .u32 _Z11life_kernelPiS_ii_param_3
)
{
	.reg .pred 	%p<27>;
	.reg .b32 	%r<96>;
	.reg .b64 	%rd<25>;

	ld.param.u64 	%rd3, [_Z11life_kernelPiS_ii_param_0];
	ld.param.u64 	%rd2, [_Z11life_kernelPiS_ii_param_1];
	ld.param.u32 	%r45, [_Z11life_kernelPiS_ii_param_2];
	ld.param.u32 	%r47, [_Z11life_kernelPiS_ii_param_3];
	cvta.to.global.u64 	%rd1, %rd3;
	mov.u32 	%r48, %ctaid.x;
	mov.u32 	%r49, %ntid.x;
	mov.u32 	%r50, %tid.x;
	mad.lo.s32 	%r1, %r48, %r49, %r50;
	mov.u32 	%r51, %ctaid.y;
	mov.u32 	%r52, %ntid.y;
	mov.u32 	%r53, %tid.y;
	mad.lo.s32 	%r54, %r51, %r52, %r53;
	setp.ge.s32 	%p1, %r1, %r45;
	setp.ge.s32 	%p2, %r54, %r47;
	or.pred  	%p3, %p1, %p2;
	@%p3 bra 	$L__BB0_33;
	rem.u32 	%r3, %r1, %r45;
	rem.u32 	%r56, %r54, %r47;
	mul.lo.s32 	%r4, %r56, %r45;
	add.s32 	%r57, %r4, %r3;
	mul.wide.u32 	%rd4, %r57, 4;
	add.s64 	%rd5, %rd1, %rd4;
	ld.global.u32 	%r5, [%rd5];
	add.s32 	%r58, %r1, -1;
	rem.u32 	%r6, %r58, %r45;
	add.s32 	%r59, %r54, -1;
	rem.u32 	%r60, %r59, %r47;
	mul.lo.s32 	%r7, %r60, %r45;
	add.s32 	%r61, %r7, %r6;
	mul.wide.u32 	%rd6, %r61, 4;
	add.s64 	%rd7, %rd1, %rd6;
	ld.global.u32 	%r8, [%rd7];
	setp.eq.s32 	%p4, %r8, 1;
	selp.u32 	%r83, 1, 0, %p4;
	setp.eq.s32 	%p5, %r8, 2;
	selp.u32 	%r84, 1, 0, %p5;
	add.s32 	%r62, %r4, %r6;
	mul.wide.u32 	%rd8, %r62, 4;
	add.s64 	%rd9, %rd1, %rd8;
	ld.global.u32 	%r55, [%rd9];
	setp.eq.s32 	%p6, %r55, 1;
	@%p6 bra 	$L__BB0_4;
	setp.ne.s32 	%p7, %r55, 2;
	@%p7 bra 	$L__BB0_5;
	setp.eq.s32 	%p8, %r8, 2;
	selp.b32 	%r84, 2, 1, %p8;
	bra.uni 	$L__BB0_5;
$L__BB0_4:
	setp.eq.s32 	%p9, %r8, 1;
	selp.b32 	%r83, 2, 1, %p9;
$L__BB0_5:
	add.s32 	%r64, %r54, 1;
	rem.u32 	%r65, %r64, %r47;
	mul.lo.s32 	%r15, %r65, %r45;
	add.s32 	%r66, %r15, %r6;
	mul.wide.u32 	%rd10, %r66, 4;
	add.s64 	%rd11, %rd1, %rd10;
	ld.global.u32 	%r63, [%rd11];
	setp.eq.s32 	%p10, %r63, 1;
	@%p10 bra 	$L__BB0_8;
	setp.ne.s32 	%p11, %r63, 2;
	@%p11 bra 	$L__BB0_9;
	add.s32 	%r84, %r84, 1;
	bra.uni 	$L__BB0_9;
$L__BB0_8:
	add.s32 	%r83, %r83, 1;
$L__BB0_9:
	add.s32 	%r68, %r7, %r3;
	mul.wide.u32 	%rd12, %r68, 4;
	add.s64 	%rd13, %rd1, %rd12;
	ld.global.u32 	%r67, [%rd13];
	setp.eq.s32 	%p12, %r67, 1;
	@%p12 bra 	$L__BB0_12;
	setp.ne.s32 	%p13, %r67, 2;
	@%p13 bra 	$L__BB0_13;
	add.s32 	%r84, %r84, 1;
	bra.uni 	$L__BB0_13;
$L__BB0_12:
	add.s32 	%r83, %r83, 1;
$L__BB0_13:
	add.s32 	%r70, %r15, %r3;
	mul.wide.u32 	%rd14, %r70, 4;
	add.s64 	%rd15, %rd1, %rd14;
	ld.global.u32 	%r69, [%rd15];
	setp.eq.s32 	%p14, %r69, 1;
	@%p14 bra 	$L__BB0_16;
	setp.ne.s32 	%p15, %r69, 2;
	@%p15 bra 	$L__BB0_17;
	add.s32 	%r84, %r84, 1;
	bra.uni 	$L__BB0_17;
$L__BB0_16:
	add.s32 	%r83, %r83, 1;
$L__BB0_17:
	add.s32 	%r72, %r1, 1;
	rem.u32 	%r28, %r72, %r45;
	add.s32 	%r73, %r7, %r28;
	mul.wide.u32 	%rd16, %r73, 4;
	add.s64 	%rd17, %rd1, %rd16;
	ld.global.u32 	%r71, [%rd17];
	setp.eq.s32 	%p16, %r71, 1;
	@%p16 bra 	$L__BB0_20;
	setp.ne.s32 	%p17, %r71, 2;
	@%p17 bra 	$L__BB0_21;
	add.s32 	%r84, %r84, 1;
	bra.uni 	$L__BB0_21;
$L__BB0_20:
	add.s32 	%r83, %r83, 1;
$L__BB0_21:
	add.s32 	%r75, %r4, %r28;
	mul.wide.u32 	%rd18, %r75, 4;
	add.s64 	%rd19, %rd1, %rd18;
	ld.global.u32 	%r74, [%rd19];
	setp.eq.s32 	%p18, %r74, 1;
	@%p18 bra 	$L__BB0_24;
	setp.ne.s32 	%p19, %r74, 2;
	@%p19 bra 	$L__BB0_25;
	add.s32 	%r84, %r84, 1;
	bra.uni 	$L__BB0_25;
$L__BB0_24:
	add.s32 	%r83, %r83, 1;
$L__BB0_25:
	add.s32 	%r77, %r15, %r28;
	mul.wide.u32 	%rd20, %r77, 4;
	add.s64 	%rd21, %rd1, %rd20;
	ld.global.u32 	%r76, [%rd21];
	setp.eq.s32 	%p20, %r76, 1;
	@%p20 bra 	$L__BB0_28;
	setp.ne.s32 	%p21, %r76, 2;
	@%p21 bra 	$L__BB0_29;
	add.s32 	%r84, %r84, 1;
	bra.uni 	$L__BB0_29;
$L__BB0_28:
	add.s32 	%r83, %r83, 1;
$L__BB0_29:
	add.s32 	%r78, %r84, %r83;
	setp.ne.s32 	%p22, %r5, 0;
	setp.ne.s32 	%p23, %r78, 3;
	or.pred  	%p24, %p22, %p23;
	@%p24 bra 	$L__BB0_31;
	setp.gt.u32 	%p26, %r83, %r84;
	selp.b32 	%r95, 1, 2, %p26;
	bra.uni 	$L__BB0_32;
$L__BB0_31:
	and.b32  	%r79, %r78, -2;
	setp.eq.s32 	%p25, %r79, 2;
	selp.b32 	%r95, %r5, 0, %p25;
$L__BB0_32:
	mad.lo.s32 	%r80, %r45, %r54, %r1;
	cvta.to.global.u64 	%rd22, %rd2;
	mul.wide.s32 	%rd23, %r80, 4;
	add.s64 	%rd24, %rd22, %rd23;
	st.global.u32 	[%rd24], %r95;
$L__BB0_33:
	ret;

}
	// .globl	_Z14life_kernel_q5PiS_ii
.visible .entry _Z14life_kernel_q5PiS_ii(
	.param .u64 .ptr .align 1 _Z14life_kernel_q5PiS_ii_param_0,
	.param .u64 .ptr .align 1 _Z14life_kernel_q5PiS_ii_param_1,
	.param .u32 _Z14life_kernel_q5PiS_ii_param_2,
	.param .u32 _Z14life_kernel_q5PiS_ii_param_3
)
{
	.reg .pred 	%p<35>;
	.reg .b16 	%rs<4>;
	.reg .b32 	%r<145>;
	.reg .b64 	%rd<31>;

	ld.param.u64 	%rd14, [_Z14life_kernel_q5PiS_ii_param_0];
	ld.param.u64 	%rd15, [_Z14life_kernel_q5PiS_ii_param_1];
	ld.param.u32 	%r55, [_Z14life_kernel_q5PiS_ii_param_2];
	ld.param.u32 	%r57, [_Z14life_kernel_q5PiS_ii_param_3];
	mov.u32 	%r58, %ctaid.x;
	mov.u32 	%r59, %ntid.x;
	mov.u32 	%r60, %tid.x;
	mad.lo.s32 	%r1, %r58, %r59, %r60;
	mov.u32 	%r2, %ctaid.y;
	mov.u32 	%r61, %ntid.y;
	mov.u32 	%r62, %tid.y;
	mad.lo.s32 	%r63, %r2, %r61, %r62;
	setp.ge.s32 	%p1, %r1, %r55;
	setp.ge.s32 	%p2, %r63, %r57;
	or.pred  	%p3, %p1, %p2;
	@%p3 bra 	$L__BB1_42;
	cvta.to.global.u64 	%rd1, %rd14;
	mov.u32 	%r4, %nctaid.y;
	mul.lo.s32 	%r64, %r55, %r2;
	cvt.u64.u32 	%rd2, %r64;
	cvt.s64.s32 	%rd3, %r55;
	setp.eq.s32 	%p4, %r55, 0;
	@%p4 bra 	$L__BB1_4;
	shl.b64 	%rd17, %rd2, 2;
	add.s64 	%rd4, %rd1, %rd17;
	mov.b64 	%rd28, 0;
	mov.u32 	%r127, sharedData;
$L__BB1_3:
	add.s64 	%rd18, %rd4, %rd28;
	ld.global.u8 	%rs1, [%rd18];
	st.shared.u8 	[%r127], %rs1;
	add.s64 	%rd28, %rd28, 1;
	add.s32 	%r127, %r127, 1;
	setp.lt.u64 	%p5, %rd28, %rd3;
	@%p5 bra 	$L__BB1_3;
$L__BB1_4:
	add.s32 	%r66, %r2, 1;
	setp.eq.s32 	%p6, %r55, 0;
	shl.b32 	%r67, %r55, 2;
	mov.u32 	%r68, sharedData;
	add.s32 	%r128, %r68, %r67;
	setp.lt.u32 	%p7, %r66, %r4;
	selp.b32 	%r69, %r66, 0, %p7;
	mul.lo.s32 	%r70, %r55, %r69;
	cvt.s64.s32 	%rd7, %r70;
	@%p6 bra 	$L__BB1_7;
	shl.b64 	%rd20, %rd7, 2;
	add.s64 	%rd8, %rd1, %rd20;
	mov.b64 	%rd29, 0;
$L__BB1_6:
	add.s64 	%rd21, %rd8, %rd29;
	ld.global.u8 	%rs2, [%rd21];
	st.shared.u8 	[%r128], %rs2;
	add.s64 	%rd29, %rd29, 1;
	add.s32 	%r128, %r128, 1;
	setp.lt.u64 	%p8, %rd29, %rd3;
	@%p8 bra 	$L__BB1_6;
$L__BB1_7:
	setp.eq.s32 	%p9, %r55, 0;
	setp.eq.s32 	%p10, %r2, 0;
	selp.b32 	%r71, %r4, %r2, %p10;
	add.s32 	%r72, %r71, -1;
	mul.lo.s32 	%r73, %r55, %r72;
	mul.wide.s32 	%rd22, %r73, 4;
	add.s64 	%rd11, %rd1, %rd22;
	@%p9 bra 	$L__BB1_10;
	shl.b32 	%r74, %r55, 3;
	add.s32 	%r129, %r68, %r74;
	mov.b64 	%rd30, 0;
$L__BB1_9:
	add.s64 	%rd24, %rd11, %rd30;
	ld.global.u8 	%rs3, [%rd24];
	st.shared.u8 	[%r129], %rs3;
	add.s64 	%rd30, %rd30, 1;
	add.s32 	%r129, %r129, 1;
	setp.lt.u64 	%p11, %rd30, %rd3;
	@%p11 bra 	$L__BB1_9;
$L__BB1_10:
	rem.u32 	%r13, %r1, %r55;
	rem.u32 	%r77, %r63, %r57;
	mul.lo.s32 	%r14, %r77, %r55;
	add.s32 	%r78, %r14, %r13;
	shl.b32 	%r79, %r78, 2;
	add.s32 	%r81, %r68, %r79;
	ld.shared.u32 	%r15, [%r81];
	add.s32 	%r82, %r1, -1;
	rem.u32 	%r16, %r82, %r55;
	add.s32 	%r83, %r63, -1;
	rem.u32 	%r84, %r83, %r57;
	mul.lo.s32 	%r17, %r84, %r55;
	add.s32 	%r85, %r17, %r16;
	shl.b32 	%r86, %r85, 2;
	add.s32 	%r87, %r68, %r86;
	ld.shared.u32 	%r18, [%r87];
	setp.eq.s32 	%p12, %r18, 1;
	selp.u32 	%r132, 1, 0, %p12;
	setp.eq.s32 	%p13, %r18, 2;
	selp.u32 	%r133, 1, 0, %p13;
	add.s32 	%r88, %r14, %r16;
	shl.b32 	%r89, %r88, 2;
	add.s32 	%r90, %r68, %r89;
	ld.shared.u32 	%r76, [%r90];
	setp.eq.s32 	%p14, %r76, 1;
	@%p14 bra 	$L__BB1_13;
	setp.ne.s32 	%p15, %r76, 2;
	@%p15 bra 	$L__BB1_14;
	setp.eq.s32 	%p16, %r18, 2;
	selp.b32 	%r133, 2, 1, %p16;
	bra.uni 	$L__BB1_14;
$L__BB1_13:
	setp.eq.s32 	%p17, %r18, 1;
	selp.b32 	%r132, 2, 1, %p17;
$L__BB1_14:
	add.s32 	%r92, %r63, 1;
	rem.u32 	%r93, %r92, %r57;
	mul.lo.s32 	%r25, %r93, %r55;
	add.s32 	%r94, %r25, %r16;
	shl.b32 	%r95, %r94, 2;
	add.s32 	%r97, %r68, %r95;
	ld.shared.u32 	%r91, [%r97];
	setp.eq.s32 	%p18, %r91, 1;
	@%p18 bra 	$L__BB1_17;
	setp.ne.s32 	%p19, %r91, 2;
	@%p19 bra 	$L__BB1_18;
	add.s32 	%r133, %r133, 1;
	bra.uni 	$L__BB1_18;
$L__BB1_17:
	add.s32 	%r132, %r132, 1;
$L__BB1_18:
	add.s32 	%r99, %r17, %r13;
	shl.b32 	%r100, %r99, 2;
	add.s32 	%r102, %r68, %r100;
	ld.shared.u32 	%r98, [%r102];
	setp.eq.s32 	%p20, %r98, 1;
	@%p20 bra 	$L__BB1_21;
	setp.ne.s32 	%p21, %r98, 2;
	@%p21 bra 	$L__BB1_22;
	add.s32 	%r133, %r133, 1;
	bra.uni 	$L__BB1_22;
$L__BB1_21:
	add.s32 	%r132, %r132, 1;
$L__BB1_22:
	add.s32 	%r104, %r25, %r13;
	shl.b32 	%r105, %r104, 2;
	add.s32 	%r107, %r68, %r105;
	ld.shared.u32 	%r103, [%r107];
	setp.eq.s32 	%p22, %r103, 1;
	@%p22 bra 	$L__BB1_25;
	setp.ne.s32 	%p23, %r103, 2;
	@%p23 bra 	$L__BB1_26;
	add.s32 	%r133, %r133, 1;
	bra.uni 	$L__BB1_26;
$L__BB1_25:
	add.s32 	%r132, %r132, 1;
$L__BB1_26:
	add.s32 	%r109, %r1, 1;
	rem.u32 	%r38, %r109, %r55;
	add.s32 	%r110, %r17, %r38;
	shl.b32 	%r111, %r110, 2;
	add.s32 	%r113, %r68, %r111;
	ld.shared.u32 	%r108, [%r113];
	setp.eq.s32 	%p24, %r108, 1;
	@%p24 bra 	$L__BB1_29;
	setp.ne.s32 	%p25, %r108, 2;
	@%p25 bra 	$L__BB1_30;
	add.s32 	%r133, %r133, 1;
	bra.uni 	$L__BB1_30;
$L__BB1_29:
	add.s32 	%r132, %r132, 1;
$L__BB1_30:
	add.s32 	%r115, %r14, %r38;
	shl.b32 	%r116, %r115, 2;
	add.s32 	%r118, %r68, %r116;
	ld.shared.u32 	%r114, [%r118];
	setp.eq.s32 	%p26, %r114, 1;
	@%p26 bra 	$L__BB1_33;
	setp.ne.s32 	%p27, %r114, 2;
	@%p27 bra 	$L__BB1_34;
	add.s32 	%r133, %r133, 1;
	bra.uni 	$L__BB1_34;
$L__BB1_33:
	add.s32 	%r132, %r132, 1;
$L__BB1_34:
	add.s32 	%r120, %r25, %r38;
	shl.b32 	%r121, %r120, 2;
	add.s32 	%r123, %r68, %r121;
	ld.shared.u32 	%r119, [%r123];
	setp.eq.s32 	%p28, %r119, 1;
	@%p28 bra 	$L__BB1_37;
	setp.ne.s32 	%p29, %r119, 2;
	@%p29 bra 	$L__BB1_38;
	add.s32 	%r133, %r133, 1;
	bra.uni 	$L__BB1_38;
$L__BB1_37:
	add.s32 	%r132, %r132, 1;
$L__BB1_38:
	add.s32 	%r124, %r133, %r132;
	setp.ne.s32 	%p30, %r15, 0;
	setp.ne.s32 	%p31, %r124, 3;
	or.pred  	%p32, %p30, %p31;
	@%p32 bra 	$L__BB1_40;
	setp.gt.u32 	%p34, %r132, %r133;
	selp.b32 	%r144, 1, 2, %p34;
	bra.uni 	$L__BB1_41;
$L__BB1_40:
	and.b32  	%r125, %r124, -2;
	setp.eq.s32 	%p33, %r125, 2;
	selp.b32 	%r144, %r15, 0, %p33;
$L__BB1_41:
	mad.lo.s32 	%r126, %r55, %r63, %r1;
	cvta.to.global.u64 	%rd25, %rd15;
	mul.wide.s32 	%rd26, %r126, 4;
	add.s64 	%rd27, %rd25, %rd26;
	st.global.u32 	[%rd27], %r144;
$L__BB1_42:
	ret;

}


// ===== COMPILED SASS (sm_100) =====

	.target	sm_100

	.elftype	@"ET_EXEC"


//--------------------- .note.nv.tkinfo           --------------------------
	.section	.note.nv.tkinfo,"",@"SHT_NOTE"
	.sectionflags	@"SHF_NOTE_NV_TKINFO"
	.tkinfo
        /*0018*/ 	.word	0x00000002
        /*0030*/ 	.string	""
        /*0030*/ 	.string	"ptxas"
        /*0030*/ 	.string	"Cuda compilation tools, release 13.0, V13.0.88"
        /*0030*/ 	.string	"Build cuda_13.0.r13.0/compiler.36424714_0"
        /*0030*/ 	.string	"-arch sm_100 -m 64 "



//--------------------- .note.nv.cuinfo           --------------------------
	.section	.note.nv.cuinfo,"",@"SHT_NOTE"
	.sectionflags	@"SHF_NOTE_NV_CUINFO"
        /*0018*/ 	.short	0x0002
        /*001a*/ 	.short	0x0064
        /*001c*/ 	.short	0x0082
	.zero		2


//--------------------- .nv.info                  --------------------------
	.section	.nv.info,"",@"SHT_CUDA_INFO"
	.align	4


	//----- nvinfo : EIATTR_REGCOUNT
	.align		4
        /*0000*/ 	.byte	0x04, 0x2f
        /*0002*/ 	.short	(.L_1 - .L_0)
	.align		4
.L_0:
        /*0004*/ 	.word	index@(_Z11life_kernelPiS_ii)
        /*0008*/ 	.word	0x00000016


	//----- nvinfo : EIATTR_FRAME_SIZE
	.align		4
.L_1:
        /*000c*/ 	.byte	0x04, 0x11
        /*000e*/ 	.short	(.L_3 - .L_2)
	.align		4
.L_2:
        /*0010*/ 	.word	index@(_Z11life_kernelPiS_ii)
        /*0014*/ 	.word	0x00000000


	//----- nvinfo : EIATTR_REGCOUNT
	.align		4
.L_3:
        /*0018*/ 	.byte	0x04, 0x2f
        /*001a*/ 	.short	(.L_5 - .L_4)
	.align		4
.L_4:
        /*001c*/ 	.word	index@(_Z14life_kernel_q5PiS_ii)
        /*0020*/ 	.word	0x00000012


	//----- nvinfo : EIATTR_FRAME_SIZE
	.align		4
.L_5:
        /*0024*/ 	.byte	0x04, 0x11
        /*0026*/ 	.short	(.L_7 - .L_6)
	.align		4
.L_6:
        /*0028*/ 	.word	index@(_Z14life_kernel_q5PiS_ii)
        /*002c*/ 	.word	0x00000000


	//----- nvinfo : EIATTR_MIN_STACK_SIZE
	.align		4
.L_7:
        /*0030*/ 	.byte	0x04, 0x12
        /*0032*/ 	.short	(.L_9 - .L_8)
	.align		4
.L_8:
        /*0034*/ 	.word	index@(_Z14life_kernel_q5PiS_ii)
        /*0038*/ 	.word	0x00000000


	//----- nvinfo : EIATTR_MIN_STACK_SIZE
	.align		4
.L_9:
        /*003c*/ 	.byte	0x04, 0x12
        /*003e*/ 	.short	(.L_11 - .L_10)
	.align		4
.L_10:
        /*0040*/ 	.word	index@(_Z11life_kernelPiS_ii)
        /*0044*/ 	.word	0x00000000
.L_11:


//--------------------- .nv.compat                --------------------------
	.section	.nv.compat,"",@"SHT_CUDA_COMPAT_INFO"
	.align	4
        /*0000*/ 	.byte	0x02, 0x09, 0x00, 0x00, 0x02, 0x02, 0x01, 0x00, 0x02, 0x05, 0x05, 0x00, 0x03, 0x07, 0x01, 0x01
        /*0010*/ 	.byte	0x02, 0x03, 0x00, 0x00, 0x02, 0x06, 0x01, 0x00, 0x04, 0x0b, 0x08, 0x00, 0x09, 0x00, 0x00, 0x00
        /*0020*/ 	.byte	0x00, 0x00, 0x00, 0x00


//--------------------- .nv.info._Z14life_kernel_q5PiS_ii --------------------------
	.section	.nv.info._Z14life_kernel_q5PiS_ii,"",@"SHT_CUDA_INFO"
	.sectionflags	@""
	.align	4


	//----- nvinfo : EIATTR_CUDA_API_VERSION
	.align		4
        /*0000*/ 	.byte	0x04, 0x37
        /*0002*/ 	.short	(.L_13 - .L_12)
.L_12:
        /*0004*/ 	.word	0x00000082


	//----- nvinfo : EIATTR_KPARAM_INFO
	.align		4
.L_13:
        /*0008*/ 	.byte	0x04, 0x17
        /*000a*/ 	.short	(.L_15 - .L_14)
.L_14:
        /*000c*/ 	.word	0x00000000
        /*0010*/ 	.short	0x0003
        /*0012*/ 	.short	0x0014
        /*0014*/ 	.byte	0x00, 0xf0, 0x11, 0x00


	//----- nvinfo : EIATTR_KPARAM_INFO
	.align		4
.L_15:
        /*0018*/ 	.byte	0x04, 0x17
        /*001a*/ 	.short	(.L_17 - .L_16)
.L_16:
        /*001c*/ 	.word	0x00000000
        /*0020*/ 	.short	0x0002
        /*0022*/ 	.short	0x0010
        /*0024*/ 	.byte	0x00, 0xf0, 0x11, 0x00


	//----- nvinfo : EIATTR_KPARAM_INFO
	.align		4
.L_17:
        /*0028*/ 	.byte	0x04, 0x17
        /*002a*/ 	.short	(.L_19 - .L_18)
.L_18:
        /*002c*/ 	.word	0x00000000
        /*0030*/ 	.short	0x0001
        /*0032*/ 	.short	0x0008
        /*0034*/ 	.byte	0x00, 0xf5, 0x21, 0x00


	//----- nvinfo : EIATTR_KPARAM_INFO
	.align		4
.L_19:
        /*0038*/ 	.byte	0x04, 0x17
        /*003a*/ 	.short	(.L_21 - .L_20)
.L_20:
        /*003c*/ 	.word	0x00000000
        /*0040*/ 	.short	0x0000
        /*0042*/ 	.short	0x0000
        /*0044*/ 	.byte	0x00, 0xf5, 0x21, 0x00


	//----- nvinfo : EIATTR_SPARSE_MMA_MASK
	.align		4
.L_21:
        /*0048*/ 	.byte	0x03, 0x50
        /*004a*/ 	.short	0x0000


	//----- nvinfo : EIATTR_MAXREG_COUNT
	.align		4
        /*004c*/ 	.byte	0x03, 0x1b
        /*004e*/ 	.short	0x00ff


	//----- nvinfo : EIATTR_MERCURY_ISA_VERSION
	.align		4
        /*0050*/ 	.byte	0x03, 0x5f
        /*0052*/ 	.short	0x0101


	//----- nvinfo : EIATTR_VRC_CTA_INIT_COUNT
	.align		4
        /*0054*/ 	.byte	0x02, 0x4a
	.zero		1
	.zero		1


	//----- nvinfo : EIATTR_EXIT_INSTR_OFFSETS
	.align		4
        /*0058*/ 	.byte	0x04, 0x1c
        /*005a*/ 	.short	(.L_23 - .L_22)


	//   ....[0]....
.L_22:
        /*005c*/ 	.word	0x000000c0


	//   ....[1]....
        /*0060*/ 	.word	0x00001a00


	//----- nvinfo : EIATTR_CRS_STACK_SIZE
	.align		4
.L_23:
        /*0064*/ 	.byte	0x04, 0x1e
        /*0066*/ 	.short	(.L_25 - .L_24)
.L_24:
        /*0068*/ 	.word	0x00000000


	//----- nvinfo : EIATTR_CBANK_PARAM_SIZE
	.align		4
.L_25:
        /*006c*/ 	.byte	0x03, 0x19
        /*006e*/ 	.short	0x0018


	//----- nvinfo : EIATTR_PARAM_CBANK
	.align		4
        /*0070*/ 	.byte	0x04, 0x0a
        /*0072*/ 	.short	(.L_27 - .L_26)
	.align		4
.L_26:
        /*0074*/ 	.word	index@(.nv.constant0._Z14life_kernel_q5PiS_ii)
        /*0078*/ 	.short	0x0380
        /*007a*/ 	.short	0x0018


	//----- nvinfo : EIATTR_SW_WAR
	.align		4
.L_27:
        /*007c*/ 	.byte	0x04, 0x36
        /*007e*/ 	.short	(.L_29 - .L_28)
.L_28:
        /*0080*/ 	.word	0x00000008
.L_29:


//--------------------- .nv.info._Z11life_kernelPiS_ii --------------------------
	.section	.nv.info._Z11life_kernelPiS_ii,"",@"SHT_CUDA_INFO"
	.sectionflags	@""
	.align	4


	//----- nvinfo : EIATTR_CUDA_API_VERSION
	.align		4
        /*0000*/ 	.byte	0x04, 0x37
        /*0002*/ 	.short	(.L_31 - .L_30)
.L_30:
        /*0004*/ 	.word	0x00000082


	//----- nvinfo : EIATTR_KPARAM_INFO
	.align		4
.L_31:
        /*0008*/ 	.byte	0x04, 0x17
        /*000a*/ 	.short	(.L_33 - .L_32)
.L_32:
        /*000c*/ 	.word	0x00000000
        /*0010*/ 	.short	0x0003
        /*0012*/ 	.short	0x0014
        /*0014*/ 	.byte	0x00, 0xf0, 0x11, 0x00


	//----- nvinfo : EIATTR_KPARAM_INFO
	.align		4
.L_33:
        /*0018*/ 	.byte	0x04, 0x17
        /*001a*/ 	.short	(.L_35 - .L_34)
.L_34:
        /*001c*/ 	.word	0x00000000
        /*0020*/ 	.short	0x0002
        /*0022*/ 	.short	0x0010
        /*0024*/ 	.byte	0x00, 0xf0, 0x11, 0x00


	//----- nvinfo : EIATTR_KPARAM_INFO
	.align		4
.L_35:
        /*0028*/ 	.byte	0x04, 0x17
        /*002a*/ 	.short	(.L_37 - .L_36)
.L_36:
        /*002c*/ 	.word	0x00000000
        /*0030*/ 	.short	0x0001
        /*0032*/ 	.short	0x0008
        /*0034*/ 	.byte	0x00, 0xf5, 0x21, 0x00


	//----- nvinfo : EIATTR_KPARAM_INFO
	.align		4
.L_37:
        /*0038*/ 	.byte	0x04, 0x17
        /*003a*/ 	.short	(.L_39 - .L_38)
.L_38:
        /*003c*/ 	.word	0x00000000
        /*0040*/ 	.short	0x0000
        /*0042*/ 	.short	0x0000
        /*0044*/ 	.byte	0x00, 0xf5, 0x21, 0x00


	//----- nvinfo : EIATTR_SPARSE_MMA_MASK
	.align		4
.L_39:
        /*0048*/ 	.byte	0x03, 0x50
        /*004a*/ 	.short	0x0000


	//----- nvinfo : EIATTR_MAXREG_COUNT
	.align		4
        /*004c*/ 	.byte	0x03, 0x1b
        /*004e*/ 	.short	0x00ff


	//----- nvinfo : EIATTR_MERCURY_ISA_VERSION
	.align		4
        /*0050*/ 	.byte	0x03, 0x5f
        /*0052*/ 	.short	0x0101


	//----- nvinfo : EIATTR_VRC_CTA_INIT_COUNT
	.align		4
        /*0054*/ 	.byte	0x02, 0x4a
	.zero		1
	.zero		1


	//----- nvinfo : EIATTR_EXIT_INSTR_OFFSETS
	.align		4
        /*0058*/ 	.byte	0x04, 0x1c
        /*005a*/ 	.short	(.L_41 - .L_40)


	//   ....[0]....
.L_40:
        /*005c*/ 	.word	0x000000c0


	//   ....[1]....
        /*0060*/ 	.word	0x00000c40


	//----- nvinfo : EIATTR_CRS_STACK_SIZE
	.align		4
.L_41:
        /*0064*/ 	.byte	0x04, 0x1e
        /*0066*/ 	.short	(.L_43 - .L_42)
.L_42:
        /*0068*/ 	.word	0x00000000


	//----- nvinfo : EIATTR_CBANK_PARAM_SIZE
	.align		4
.L_43:
        /*006c*/ 	.byte	0x03, 0x19
        /*006e*/ 	.short	0x0018


	//----- nvinfo : EIATTR_PARAM_CBANK
	.align		4
        /*0070*/ 	.byte	0x04, 0x0a
        /*0072*/ 	.short	(.L_45 - .L_44)
	.align		4
.L_44:
        /*0074*/ 	.word	index@(.nv.constant0._Z11life_kernelPiS_ii)
        /*0078*/ 	.short	0x0380
        /*007a*/ 	.short	0x0018


	//----- nvinfo : EIATTR_SW_WAR
	.align		4
.L_45:
        /*007c*/ 	.byte	0x04, 0x36
        /*007e*/ 	.short	(.L_47 - .L_46)
.L_46:
        /*0080*/ 	.word	0x00000008
.L_47:


//--------------------- .nv.callgraph             --------------------------
	.section	.nv.callgraph,"",@"SHT_CUDA_CALLGRAPH"
	.align	4
	.sectionentsize	8
	.align		4
        /*0000*/ 	.word	0x00000000
	.align		4
        /*0004*/ 	.word	0xffffffff
	.align		4
        /*0008*/ 	.word	0x00000000
	.align		4
        /*000c*/ 	.word	0xfffffffe
	.align		4
        /*0010*/ 	.word	0x00000000
	.align		4
        /*0014*/ 	.word	0xfffffffd
	.align		4
        /*0018*/ 	.word	0x00000000
	.align		4
        /*001c*/ 	.word	0xfffffffc


//--------------------- .text._Z14life_kernel_q5PiS_ii --------------------------
	.section	.text._Z14life_kernel_q5PiS_ii,"ax",@progbits
	.align	128
        .global         _Z14life_kernel_q5PiS_ii
        .type           _Z14life_kernel_q5PiS_ii,@function
        .size           _Z14life_kernel_q5PiS_ii,(.L_x_53 - _Z14life_kernel_q5PiS_ii)
        .other          _Z14life_kernel_q5PiS_ii,@"STO_CUDA_ENTRY STV_DEFAULT"
_Z14life_kernel_q5PiS_ii:
.text._Z14life_kernel_q5PiS_ii:
[----:B------:R-:W-:Y:S01]  /*0000*/  LDC R1, c[0x0][0x37c] ;  /* 0x0000df00ff017b82 */ /* 0x000fe20000000800 */
[----:B------:R-:W0:Y:S07]  /*0010*/  S2R R5, SR_TID.Y ;  /* 0x0000000000057919 */ /* 0x000e2e0000002200 */
[----:B------:R-:W1:Y:S01]  /*0020*/  LDC R3, c[0x0][0x360] ;  /* 0x0000d800ff037b82 */ /* 0x000e620000000800 */
[----:B------:R-:W2:Y:S01]  /*0030*/  LDCU.64 UR16, c[0x0][0x390] ;  /* 0x00007200ff1077ac */ /* 0x000ea20008000a00 */
[----:B------:R-:W1:Y:S06]  /*0040*/  S2R R2, SR_TID.X ;  /* 0x0000000000027919 */ /* 0x000e6c0000002100 */
[----:B------:R-:W0:Y:S08]  /*0050*/  S2UR UR6, SR_CTAID.Y ;  /* 0x00000000000679c3 */ /* 0x000e300000002600 */
[----:B------:R-:W0:Y:S08]  /*0060*/  LDC R0, c[0x0][0x364] ;  /* 0x0000d900ff007b82 */ /* 0x000e300000000800 */
[----:B------:R-:W1:Y:S01]  /*0070*/  S2UR UR4, SR_CTAID.X ;  /* 0x00000000000479c3 */ /* 0x000e620000002500 */
[----:B0-----:R-:W-:-:S05]  /*0080*/  IMAD R0, R0, UR6, R5 ;  /* 0x0000000600007c24 */ /* 0x001fca000f8e0205 */
[----:B--2---:R-:W-:Y:S01]  /*0090*/  ISETP.GE.AND P0, PT, R0, UR17, PT ;  /* 0x0000001100007c0c */ /* 0x004fe2000bf06270 */
[----:B-1----:R-:W-:-:S05]  /*00a0*/  IMAD R3, R3, UR4, R2 ;  /* 0x0000000403037c24 */ /* 0x002fca000f8e0202 */
[----:B------:R-:W-:-:S13]  /*00b0*/  ISETP.GE.OR P0, PT, R3, UR16, P0 ;  /* 0x0000001003007c0c */ /* 0x000fda0008706670 */
[----:B------:R-:W-:Y:S05]  /*00c0*/  @P0 EXIT ;  /* 0x000000000000094d */ /* 0x000fea0003800000 */
[----:B------:R-:W-:Y:S01]  /*00d0*/  UISETP.NE.AND UP0, UPT, UR16, URZ, UPT ;  /* 0x000000ff1000728c */ /* 0x000fe2000bf05270 */
[----:B------:R-:W0:Y:S01]  /*00e0*/  LDCU UR7, c[0x0][0x374] ;  /* 0x00006e80ff0777ac */ /* 0x000e220008000800 */
[----:B------:R-:W1:Y:S01]  /*00f0*/  LDCU.64 UR12, c[0x0][0x358] ;  /* 0x00006b00ff0c77ac */ /* 0x000e620008000a00 */
[----:B------:R-:W-:-:S06]  /*0100*/  USHF.R.S32.HI UR14, URZ, 0x1f, UR16 ;  /* 0x0000001fff0e7899 */ /* 0x000fcc0008011410 */
[----:B------:R-:W-:Y:S06]  /*0110*/  BRA.U !UP0, `(.L_x_0) ;  /* 0x0000000508187547 */ /* 0x000fec000b800000 */
[----:B------:R-:W2:Y:S01]  /*0120*/  LDCU.64 UR8, c[0x0][0x380] ;  /* 0x00007000ff0877ac */ /* 0x000ea20008000a00 */
[----:B------:R-:W-:Y:S01]  /*0130*/  IMAD.U32 R2, RZ, RZ, UR14 ;  /* 0x0000000eff027e24 */ /* 0x000fe2000f8e00ff */
[----:B------:R-:W-:Y:S01]  /*0140*/  ISETP.LT.U32.AND P0, PT, RZ, UR16, PT ;  /* 0x00000010ff007c0c */ /* 0x000fe2000bf01070 */
[----:B------:R-:W-:Y:S01]  /*0150*/  IMAD.MOV.U32 R8, RZ, RZ, RZ ;  /* 0x000000ffff087224 */ /* 0x000fe200078e00ff */
[----:B------:R-:W-:Y:S01]  /*0160*/  UIMAD UR4, UR6, UR16, URZ ;  /* 0x00000010060472a4 */ /* 0x000fe2000f8e02ff */
[----:B------:R-:W-:Y:S01]  /*0170*/  IMAD.MOV.U32 R10, RZ, RZ, RZ ;  /* 0x000000ffff0a7224 */ /* 0x000fe200078e00ff */
[----:B------:R-:W-:Y:S02]  /*0180*/  ISETP.GT.U32.AND.EX P0, PT, R2, RZ, PT, P0 ;  /* 0x000000ff0200720c */ /* 0x000fe40003f04100 */
[----:B--2---:R-:W-:-:S04]  /*0190*/  ULEA UR8, UP1, UR4, UR8, 0x2 ;  /* 0x0000000804087291 */ /* 0x004fc8000f8210ff */
[----:B------:R-:W-:-:S07]  /*01a0*/  ULEA.HI.X UR9, UR4, UR9, URZ, 0x2, UP1 ;  /* 0x0000000904097291 */ /* 0x000fce00088f14ff */
[----:B------:R-:W-:-:S04]  /*01b0*/  @!P0 IADD3 R4, P1, PT, R8, UR8, RZ ;  /* 0x0000000808048c10 */ /* 0x000fc8000ff3e0ff */
[----:B------:R-:W-:-:S06]  /*01c0*/  @!P0 IADD3.X R5, PT, PT, R10, UR9, RZ, P1, !PT ;  /* 0x000000090a058c10 */ /* 0x000fcc0008ffe4ff */
[----:B-1----:R-:W2:Y:S01]  /*01d0*/  @!P0 LDG.E.U8 R5, desc[UR12][R4.64] ;  /* 0x0000000c04058981 */ /* 0x002ea2000c1e1100 */
[----:B------:R-:W1:Y:S01]  /*01e0*/  S2UR UR5, SR_CgaCtaId ;  /* 0x00000000000579c3 */ /* 0x000e620000008800 */
[----:B------:R-:W-:Y:S01]  /*01f0*/  @!P0 IMAD.MOV.U32 R8, RZ, RZ, 0x1 ;  /* 0x00000001ff088424 */ /* 0x000fe200078e00ff */
[----:B------:R-:W-:Y:S01]  /*0200*/  UMOV UR4, 0x400 ;  /* 0x0000040000047882 */ /* 0x000fe20000000000 */
[----:B------:R-:W-:Y:S02]  /*0210*/  IMAD.U32 R7, RZ, RZ, UR14 ;  /* 0x0000000eff077e24 */ /* 0x000fe4000f8e00ff */
[----:B------:R-:W-:Y:S01]  /*0220*/  @!P0 IMAD.MOV.U32 R10, RZ, RZ, RZ ;  /* 0x000000ffff0a8224 */ /* 0x000fe200078e00ff */
[C---:B------:R-:W-:Y:S01]  /*0230*/  IADD3 R2, P3, PT, -R8.reuse, UR16, RZ ;  /* 0x0000001008027c10 */ /* 0x040fe2000ff7e1ff */
[----:B------:R-:W-:Y:S01]  /*0240*/  IMAD.U32 R15, RZ, RZ, UR14 ;  /* 0x0000000eff0f7e24 */ /* 0x000fe2000f8e00ff */
[----:B------:R-:W-:Y:S02]  /*0250*/  ISETP.LT.U32.AND P1, PT, R8, UR16, PT ;  /* 0x0000001008007c0c */ /* 0x000fe4000bf21070 */
[----:B------:R-:W-:-:S02]  /*0260*/  ISETP.LE.U32.AND P2, PT, R2, 0x3, PT ;  /* 0x000000030200780c */ /* 0x000fc40003f43070 */
[----:B------:R-:W-:Y:S02]  /*0270*/  ISETP.GT.U32.AND.EX P1, PT, R7, R10, PT, P1 ;  /* 0x0000000a0700720c */ /* 0x000fe40003f24110 */
[----:B------:R-:W-:-:S04]  /*0280*/  IADD3.X R2, PT, PT, ~R10, UR14, RZ, P3, !PT ;  /* 0x0000000e0a027c10 */ /* 0x000fc80009ffe5ff */
[----:B------:R-:W-:Y:S01]  /*0290*/  ISETP.LE.U32.OR.EX P1, PT, R2, RZ, !P1, P2 ;  /* 0x000000ff0200720c */ /* 0x000fe20004f23520 */
[----:B-1----:R-:W-:-:S06]  /*02a0*/  ULEA UR4, UR5, UR4, 0x18 ;  /* 0x0000000405047291 */ /* 0x002fcc000f8ec0ff */
[----:B------:R-:W-:-:S05]  /*02b0*/  IMAD.U32 R2, RZ, RZ, UR4 ;  /* 0x00000004ff027e24 */ /* 0x000fca000f8e00ff */
[----:B--2---:R1:W-:Y:S02]  /*02c0*/  @!P0 STS.U8 [R2], R5 ;  /* 0x0000000502008388 */ /* 0x0043e40000000000 */
[----:B-1----:R-:W-:Y:S01]  /*02d0*/  @!P0 VIADD R2, R2, 0x1 ;  /* 0x0000000102028836 */ /* 0x002fe20000000000 */
[----:B------:R-:W-:Y:S06]  /*02e0*/  @P1 BRA `(.L_x_1) ;  /* 0x00000000004c1947 */ /* 0x000fec0003800000 */
[----:B------:R-:W-:Y:S01]  /*02f0*/  UIADD3 UR4, UP1, UPT, UR16, -0x3, URZ ;  /* 0xfffffffd10047890 */ /* 0x000fe2000ff3e0ff */
[----:B------:R-:W-:-:S03]  /*0300*/  PLOP3.LUT P0, PT, PT, PT, PT, 0x8, 0x80 ;  /* 0x000000000080781c */ /* 0x000fc60003f0e170 */
[----:B------:R-:W-:-:S12]  /*0310*/  UIADD3.X UR5, UPT, UPT, UR14, -0x1, URZ, UP1, !UPT ;  /* 0xffffffff0e057890 */ /* 0x000fd80008ffe4ff */
.L_x_2:
[----:B------:R-:W-:-:S04]  /*0320*/  IADD3 R4, P1, PT, R8, UR8, RZ ;  /* 0x0000000808047c10 */ /* 0x000fc8000ff3e0ff */
[----:B------:R-:W-:-:S05]  /*0330*/  IADD3.X R5, PT, PT, R10, UR9, RZ, P1, !PT ;  /* 0x000000090a057c10 */ /* 0x000fca0008ffe4ff */
[----:B------:R-:W2:Y:S04]  /*0340*/  LDG.E.U8 R7, desc[UR12][R4.64] ;  /* 0x0000000c04077981 */ /* 0x000ea8000c1e1100 */
[----:B------:R-:W3:Y:S04]  /*0350*/  LDG.E.U8 R9, desc[UR12][R4.64+0x1] ;  /* 0x0000010c04097981 */ /* 0x000ee8000c1e1100 */
[----:B------:R-:W4:Y:S04]  /*0360*/  LDG.E.U8 R11, desc[UR12][R4.64+0x2] ;  /* 0x0000020c040b7981 */ /* 0x000f28000c1e1100 */
[----:B------:R-:W5:Y:S01]  /*0370*/  LDG.E.U8 R13, desc[UR12][R4.64+0x3] ;  /* 0x0000030c040d7981 */ /* 0x000f62000c1e1100 */
[----:B------:R-:W-:-:S04]  /*0380*/  IADD3 R8, P2, PT, R8, 0x4, RZ ;  /* 0x0000000408087810 */ /* 0x000fc80007f5e0ff */
[----:B------:R-:W-:Y:S01]  /*0390*/  ISETP.GE.U32.AND P1, PT, R8, UR4, PT ;  /* 0x0000000408007c0c */ /* 0x000fe2000bf26070 */
[----:B------:R-:W-:-:S05]  /*03a0*/  IMAD.X R10, RZ, RZ, R10, P2 ;  /* 0x000000ffff0a7224 */ /* 0x000fca00010e060a */
[----:B------:R-:W-:Y:S01]  /*03b0*/  ISETP.GE.U32.AND.EX P1, PT, R10, UR5, PT, P1 ;  /* 0x000000050a007c0c */ /* 0x000fe2000bf26110 */
[----:B--2---:R-:W-:Y:S04]  /*03c0*/  STS.U8 [R2], R7 ;  /* 0x0000000702007388 */ /* 0x004fe80000000000 */
[----:B---3--:R-:W-:Y:S04]  /*03d0*/  STS.U8 [R2+0x1], R9 ;  /* 0x0000010902007388 */ /* 0x008fe80000000000 */
[----:B----4-:R-:W-:Y:S04]  /*03e0*/  STS.U8 [R2+0x2], R11 ;  /* 0x0000020b02007388 */ /* 0x010fe80000000000 */
[----:B-----5:R1:W-:Y:S02]  /*03f0*/  STS.U8 [R2+0x3], R13 ;  /* 0x0000030d02007388 */ /* 0x0203e40000000000 */
[----:B-1----:R-:W-:Y:S01]  /*0400*/  VIADD R2, R2, 0x4 ;  /* 0x0000000402027836 */ /* 0x002fe20000000000 */
[----:B------:R-:W-:Y:S06]  /*0410*/  @!P1 BRA `(.L_x_2) ;  /* 0xfffffffc00c09947 */ /* 0x000fec000383ffff */
.L_x_1:
[C---:B------:R-:W-:Y:S02]  /*0420*/  ISETP.LT.U32.AND P1, PT, R8.reuse, UR16, PT ;  /* 0x0000001008007c0c */ /* 0x040fe4000bf21070 */
[----:B------:R-:W-:Y:S02]  /*0430*/  IADD3 R4, P3, PT, -R8, UR16, RZ ;  /* 0x0000001008047c10 */ /* 0x000fe4000ff7e1ff */
[----:B------:R-:W-:Y:S02]  /*0440*/  ISETP.GT.U32.AND.EX P2, PT, R15, R10, PT, P1 ;  /* 0x0000000a0f00720c */ /* 0x000fe40003f44110 */
[----:B------:R-:W-:Y:S02]  /*0450*/  ISETP.LE.U32.AND P1, PT, R4, 0x1, PT ;  /* 0x000000010400780c */ /* 0x000fe40003f23070 */
[----:B------:R-:W-:-:S04]  /*0460*/  IADD3.X R4, PT, PT, ~R10, UR14, RZ, P3, !PT ;  /* 0x0000000e0a047c10 */ /* 0x000fc80009ffe5ff */
[----:B------:R-:W-:-:S13]  /*0470*/  ISETP.LE.U32.OR.EX P1, PT, R4, RZ, !P2, P1 ;  /* 0x000000ff0400720c */ /* 0x000fda0005723510 */
[C---:B------:R-:W-:Y:S02]  /*0480*/  @!P1 IADD3 R6, P3, PT, R8.reuse, UR8, RZ ;  /* 0x0000000808069c10 */ /* 0x040fe4000ff7e0ff */
[----:B------:R-:W-:Y:S02]  /*0490*/  @!P1 IADD3 R8, P2, PT, R8, 0x2, RZ ;  /* 0x0000000208089810 */ /* 0x000fe40007f5e0ff */
[----:B------:R-:W-:Y:S02]  /*04a0*/  @!P1 IADD3.X R7, PT, PT, R10, UR9, RZ, P3, !PT ;  /* 0x000000090a079c10 */ /* 0x000fe40009ffe4ff */
[----:B------:R-:W-:Y:S01]  /*04b0*/  @!P1 PLOP3.LUT P0, PT, PT, PT, PT, 0x8, 0x80 ;  /* 0x000000000080981c */ /* 0x000fe20003f0e170 */
[----:B------:R-:W-:Y:S01]  /*04c0*/  @!P1 IMAD.X R10, RZ, RZ, R10, P2 ;  /* 0x000000ffff0a9224 */ /* 0x000fe200010e060a */
[----:B------:R-:W-:Y:S01]  /*04d0*/  ISETP.LT.U32.AND P2, PT, R8, UR16, PT ;  /* 0x0000001008007c0c */ /* 0x000fe2000bf41070 */
[----:B------:R-:W2:Y:S03]  /*04e0*/  @!P1 LDG.E.U8 R9, desc[UR12][R6.64] ;  /* 0x0000000c06099981 */ /* 0x000ea6000c1e1100 */
[----:B------:R-:W-:Y:S01]  /*04f0*/  ISETP.LT.U32.OR.EX P0, PT, R10, UR14, P0, P2 ;  /* 0x0000000e0a007c0c */ /* 0x000fe20008701520 */
[----:B------:R-:W3:-:S12]  /*0500*/  @!P1 LDG.E.U8 R11, desc[UR12][R6.64+0x1] ;  /* 0x0000010c060b9981 */ /* 0x000ed8000c1e1100 */
[----:B------:R-:W-:-:S04]  /*0510*/  @P0 IADD3 R4, P2, PT, R8, UR8, RZ ;  /* 0x0000000808040c10 */ /* 0x000fc8000ff5e0ff */
[----:B------:R-:W-:-:S06]  /*0520*/  @P0 IADD3.X R5, PT, PT, R10, UR9, RZ, P2, !PT ;  /* 0x000000090a050c10 */ /* 0x000fcc00097fe4ff */
[----:B------:R-:W4:Y:S04]  /*0530*/  @P0 LDG.E.U8 R5, desc[UR12][R4.64] ;  /* 0x0000000c04050981 */ /* 0x000f28000c1e1100 */
[----:B--2---:R-:W-:Y:S04]  /*0540*/  @!P1 STS.U8 [R2], R9 ;  /* 0x0000000902009388 */ /* 0x004fe80000000000 */
[----:B---3--:R1:W-:Y:S02]  /*0550*/  @!P1 STS.U8 [R2+0x1], R11 ;  /* 0x0000010b02009388 */ /* 0x0083e40000000000 */
[----:B-1----:R-:W-:-:S05]  /*0560*/  @!P1 VIADD R2, R2, 0x2 ;  /* 0x0000000202029836 */ /* 0x002fca0000000000 */
[----:B----4-:R2:W-:Y:S02]  /*0570*/  @P0 STS.U8 [R2], R5 ;  /* 0x0000000502000388 */ /* 0x0105e40000000000 */
.L_x_0:
[----:B------:R-:W3:Y:S01]  /*0580*/  S2UR UR8, SR_CgaCtaId ;  /* 0x00000000000879c3 */ /* 0x000ee20000008800 */
[----:B------:R-:W-:Y:S01]  /*0590*/  UIADD3 UR4, UPT, UPT, UR6, 0x1, URZ ;  /* 0x0000000106047890 */ /* 0x000fe2000fffe0ff */
[----:B------:R-:W-:-:S03]  /*05a0*/  UMOV UR5, 0x400 ;  /* 0x0000040000057882 */ /* 0x000fc60000000000 */
[----:B0-----:R-:W-:-:S04]  /*05b0*/  UISETP.GE.U32.AND UP1, UPT, UR4, UR7, UPT ;  /* 0x000000070400728c */ /* 0x001fc8000bf26070 */
[----:B------:R-:W-:Y:S02]  /*05c0*/  USEL UR4, UR4, URZ, !UP1 ;  /* 0x000000ff04047287 */ /* 0x000fe4000c800000 */
[----:B---3--:R-:W-:Y:S01]  /*05d0*/  ULEA UR9, UR8, UR5, 0x18 ;  /* 0x0000000508097291 */ /* 0x008fe2000f8ec0ff */
[----:B------:R-:W-:Y:S11]  /*05e0*/  BRA.U !UP0, `(.L_x_3) ;  /* 0x0000000508147547 */ /* 0x000ff6000b800000 */
[----:B------:R-:W0:Y:S01]  /*05f0*/  LDCU.64 UR10, c[0x0][0x380] ;  /* 0x00007000ff0a77ac */ /* 0x000e220008000a00 */
[----:B--2---:R-:W-:Y:S01]  /*0600*/  IMAD.U32 R2, RZ, RZ, UR14 ;  /* 0x0000000eff027e24 */ /* 0x004fe2000f8e00ff */
[----:B------:R-:W-:Y:S01]  /*0610*/  ISETP.LT.U32.AND P0, PT, RZ, UR16, PT ;  /* 0x00000010ff007c0c */ /* 0x000fe2000bf01070 */
[----:B------:R-:W-:Y:S01]  /*0620*/  IMAD.MOV.U32 R8, RZ, RZ, RZ ;  /* 0x000000ffff087224 */ /* 0x000fe200078e00ff */
[----:B------:R-:W-:Y:S01]  /*0630*/  UIMAD UR4, UR4, UR16, URZ ;  /* 0x00000010040472a4 */ /* 0x000fe2000f8e02ff */
[----:B------:R-:W-:Y:S01]  /*0640*/  IMAD.MOV.U32 R10, RZ, RZ, RZ ;  /* 0x000000ffff0a7224 */ /* 0x000fe200078e00ff */
[----:B------:R-:W-:Y:S02]  /*0650*/  ISETP.GT.U32.AND.EX P0, PT, R2, RZ, PT, P0 ;  /* 0x000000ff0200720c */ /* 0x000fe40003f04100 */
[----:B------:R-:W-:Y:S02]  /*0660*/  USHF.R.S32.HI UR5, URZ, 0x1f, UR4 ;  /* 0x0000001fff057899 */ /* 0x000fe40008011404 */
[----:B0-----:R-:W-:-:S04]  /*0670*/  ULEA UR8, UP1, UR4, UR10, 0x2 ;  /* 0x0000000a04087291 */ /* 0x001fc8000f8210ff */
[----:B------:R-:W-:-:S05]  /*0680*/  ULEA.HI.X UR5, UR4, UR11, UR5, 0x2, UP1 ;  /* 0x0000000b04057291 */ /* 0x000fca00088f1405 */
[----:B------:R-:W-:-:S04]  /*0690*/  @!P0 IADD3 R4, P1, PT, R8, UR8, RZ ;  /* 0x0000000808048c10 */ /* 0x000fc8000ff3e0ff */
[----:B------:R-:W-:-:S06]  /*06a0*/  @!P0 IADD3.X R5, PT, PT, R10, UR5, RZ, P1, !PT ;  /* 0x000000050a058c10 */ /* 0x000fcc0008ffe4ff */
[----:B-1----:R-:W2:Y:S01]  /*06b0*/  @!P0 LDG.E.U8 R5, desc[UR12][R4.64] ;  /* 0x0000000c04058981 */ /* 0x002ea2000c1e1100 */
[----:B------:R-:W-:Y:S01]  /*06c0*/  @!P0 IMAD.MOV.U32 R8, RZ, RZ, 0x1 ;  /* 0x00000001ff088424 */ /* 0x000fe200078e00ff */
[----:B------:R-:W-:Y:S01]  /*06d0*/  ULEA UR4, UR16, UR9, 0x2 ;  /* 0x0000000910047291 */ /* 0x000fe2000f8e10ff */
        /* <DEDUP_REMOVED lines=9> */
[----:B------:R-:W-:-:S05]  /*0770*/  IMAD.U32 R2, RZ, RZ, UR4 ;  /* 0x00000004ff027e24 */ /* 0x000fca000f8e00ff */
[----:B--2---:R0:W-:Y:S02]  /*0780*/  @!P0 STS.U8 [R2], R5 ;  /* 0x0000000502008388 */ /* 0x0041e40000000000 */
[----:B0-----:R-:W-:-:S05]  /*0790*/  @!P0 VIADD R2, R2, 0x1 ;  /* 0x0000000102028836 */ /* 0x001fca0000000000 */
[----:B------:R-:W-:Y:S05]  /*07a0*/  @P1 BRA `(.L_x_4) ;  /* 0x00000000004c1947 */ /* 0x000fea0003800000 */
[----:B------:R-:W-:Y:S01]  /*07b0*/  UIADD3 UR4, UP1, UPT, UR16, -0x3, URZ ;  /* 0xfffffffd10047890 */ /* 0x000fe2000ff3e0ff */
[----:B------:R-:W-:-:S03]  /*07c0*/  PLOP3.LUT P0, PT, PT, PT, PT, 0x8, 0x80 ;  /* 0x000000000080781c */ /* 0x000fc60003f0e170 */
[----:B------:R-:W-:-:S12]  /*07d0*/  UIADD3.X UR10, UPT, UPT, UR14, -0x1, URZ, UP1, !UPT ;  /* 0xffffffff0e0a7890 */ /* 0x000fd80008ffe4ff */
.L_x_5:
        /* <DEDUP_REMOVED lines=14> */
[----:B0-----:R-:W-:Y:S01]  /*08c0*/  VIADD R2, R2, 0x4 ;  /* 0x0000000402027836 */ /* 0x001fe20000000000 */
[----:B------:R-:W-:Y:S06]  /*08d0*/  @!P1 BRA `(.L_x_5) ;  /* 0xfffffffc00c09947 */ /* 0x000fec000383ffff */
.L_x_4:
        /* <DEDUP_REMOVED lines=20> */
[----:B0-----:R-:W-:-:S05]  /*0a20*/  @!P1 VIADD R2, R2, 0x2 ;  /* 0x0000000202029836 */ /* 0x001fca0000000000 */
[----:B----4-:R0:W-:Y:S02]  /*0a30*/  @P0 STS.U8 [R2], R5 ;  /* 0x0000000502000388 */ /* 0x0101e40000000000 */
.L_x_3:
[----:B------:R-:W-:Y:S05]  /*0a40*/  BRA.U !UP0, `(.L_x_6) ;  /* 0x0000000508187547 */ /* 0x000fea000b800000 */
[----:B------:R-:W3:Y:S01]  /*0a50*/  LDCU.64 UR4, c[0x0][0x380] ;  /* 0x00007000ff0477ac */ /* 0x000ee20008000a00 */
[----:B0-2---:R-:W-:Y:S01]  /*0a60*/  IMAD.U32 R2, RZ, RZ, UR14 ;  /* 0x0000000eff027e24 */ /* 0x005fe2000f8e00ff */
[----:B------:R-:W-:Y:S01]  /*0a70*/  ISETP.LT.U32.AND P0, PT, RZ, UR16, PT ;  /* 0x00000010ff007c0c */ /* 0x000fe2000bf01070 */
[----:B------:R-:W-:Y:S01]  /*0a80*/  IMAD.MOV.U32 R8, RZ, RZ, RZ ;  /* 0x000000ffff087224 */ /* 0x000fe200078e00ff */
[----:B------:R-:W-:Y:S01]  /*0a90*/  UISETP.NE.AND UP0, UPT, UR6, URZ, UPT ;  /* 0x000000ff0600728c */ /* 0x000fe2000bf05270 */
[----:B------:R-:W-:Y:S01]  /*0aa0*/  IMAD.MOV.U32 R10, RZ, RZ, RZ ;  /* 0x000000ffff0a7224 */ /* 0x000fe200078e00ff */
[----:B------:R-:W-:Y:S02]  /*0ab0*/  ISETP.GT.U32.AND.EX P0, PT, R2, RZ, PT, P0 ;  /* 0x000000ff0200720c */ /* 0x000fe40003f04100 */
[----:B------:R-:W-:-:S04]  /*0ac0*/  USEL UR6, UR7, UR6, !UP0 ;  /* 0x0000000607067287 */ /* 0x000fc8000c000000 */
[----:B------:R-:W-:-:S04]  /*0ad0*/  UIADD3 UR6, UPT, UPT, UR6, -0x1, URZ ;  /* 0xffffffff06067890 */ /* 0x000fc8000fffe0ff */
[----:B------:R-:W-:-:S04]  /*0ae0*/  UIMAD UR6, UR6, UR16, URZ ;  /* 0x00000010060672a4 */ /* 0x000fc8000f8e02ff */
[----:B---3--:R-:W-:-:S06]  /*0af0*/  UIMAD.WIDE UR4, UR6, 0x4, UR4 ;  /* 0x00000004060478a5 */ /* 0x008fcc000f8e0204 */
        /* <DEDUP_REMOVED lines=21> */
.L_x_8:
        /* <DEDUP_REMOVED lines=16> */
.L_x_7:
        /* <DEDUP_REMOVED lines=22> */
.L_x_6:
[----:B0-23--:R-:W0:Y:S01]  /*0eb0*/  I2F.U32.RP R2, UR16 ;  /* 0x0000001000027d06 */ /* 0x00de220008209000 */
[----:B------:R-:W-:Y:S01]  /*0ec0*/  VIADD R9, R3, 0xffffffff ;  /* 0xffffffff03097836 */ /* 0x000fe20000000000 */
[----:B------:R-:W-:Y:S01]  /*0ed0*/  LOP3.LUT R12, RZ, UR17, RZ, 0x33, !PT ;  /* 0x00000011ff0c7c12 */ /* 0x000fe2000f8e33ff */
[----:B------:R-:W-:Y:S05]  /*0ee0*/  BSSY.RECONVERGENT B0, `(.L_x_9) ;  /* 0x000004a000007945 */ /* 0x000fea0003800200 */
[----:B------:R-:W2:Y:S08]  /*0ef0*/  I2F.U32.RP R8, UR17 ;  /* 0x0000001100087d06 */ /* 0x000eb00008209000 */
[----:B0-----:R-:W0:Y:S08]  /*0f00*/  MUFU.RCP R2, R2 ;  /* 0x0000000200027308 */ /* 0x001e300000001000 */
[----:B--2---:R-:W2:Y:S01]  /*0f10*/  MUFU.RCP R8, R8 ;  /* 0x0000000800087308 */ /* 0x004ea20000001000 */
[----:B0-----:R-:W-:-:S07]  /*0f20*/  VIADD R4, R2, 0xffffffe ;  /* 0x0ffffffe02047836 */ /* 0x001fce0000000000 */
[----:B------:R0:W3:Y:S01]  /*0f30*/  F2I.FTZ.U32.TRUNC.NTZ R5, R4 ;  /* 0x0000000400057305 */ /* 0x0000e2000021f000 */
[----:B--2---:R-:W-:Y:S02]  /*0f40*/  VIADD R6, R8, 0xffffffe ;  /* 0x0ffffffe08067836 */ /* 0x004fe40000000000 */
[----:B------:R-:W-:-:S05]  /*0f50*/  VIADD R8, R0, 0xffffffff ;  /* 0xffffffff00087836 */ /* 0x000fca0000000000 */
[----:B------:R2:W4:Y:S01]  /*0f60*/  F2I.FTZ.U32.TRUNC.NTZ R7, R6 ;  /* 0x0000000600077305 */ /* 0x000522000021f000 */
[----:B0-----:R-:W-:Y:S02]  /*0f70*/  IMAD.MOV.U32 R4, RZ, RZ, RZ ;  /* 0x000000ffff047224 */ /* 0x001fe400078e00ff */
[----:B---3--:R-:W-:Y:S02]  /*0f80*/  IMAD.MOV R11, RZ, RZ, -R5 ;  /* 0x000000ffff0b7224 */ /* 0x008fe400078e0a05 */
[----:B--2---:R-:W-:Y:S02]  /*0f90*/  IMAD.MOV.U32 R6, RZ, RZ, RZ ;  /* 0x000000ffff067224 */ /* 0x004fe400078e00ff */
[----:B------:R-:W-:Y:S02]  /*0fa0*/  IMAD R11, R11, UR16, RZ ;  /* 0x000000100b0b7c24 */ /* 0x000fe4000f8e02ff */
[----:B----4-:R-:W-:Y:S02]  /*0fb0*/  IMAD.MOV R13, RZ, RZ, -R7 ;  /* 0x000000ffff0d7224 */ /* 0x010fe400078e0a07 */
[----:B------:R-:W-:-:S04]  /*0fc0*/  IMAD.HI.U32 R2, R5, R11, R4 ;  /* 0x0000000b05027227 */ /* 0x000fc800078e0004 */
[----:B------:R-:W-:-:S04]  /*0fd0*/  IMAD R13, R13, UR17, RZ ;  /* 0x000000110d0d7c24 */ /* 0x000fc8000f8e02ff */
[----:B------:R-:W-:-:S04]  /*0fe0*/  IMAD.HI.U32 R5, R7, R13, R6 ;  /* 0x0000000d07057227 */ /* 0x000fc800078e0006 */
[----:B------:R-:W-:-:S04]  /*0ff0*/  IMAD.HI.U32 R6, R2, R9, RZ ;  /* 0x0000000902067227 */ /* 0x000fc800078e00ff */
[----:B------:R-:W-:-:S04]  /*1000*/  IMAD.HI.U32 R7, R5, R8, RZ ;  /* 0x0000000805077227 */ /* 0x000fc800078e00ff */
[----:B------:R-:W-:-:S04]  /*1010*/  IMAD.HI.U32 R4, R5, R0, RZ ;  /* 0x0000000005047227 */ /* 0x000fc800078e00ff */
[----:B------:R-:W-:Y:S02]  /*1020*/  IMAD.MOV R11, RZ, RZ, -R7 ;  /* 0x000000ffff0b7224 */ /* 0x000fe400078e0a07 */
[----:B------:R-:W-:Y:S02]  /*1030*/  IMAD.MOV R6, RZ, RZ, -R6 ;  /* 0x000000ffff067224 */ /* 0x000fe400078e0a06 */
[----:B------:R-:W-:Y:S02]  /*1040*/  IMAD.MOV R7, RZ, RZ, -R4 ;  /* 0x000000ffff077224 */ /* 0x000fe400078e0a04 */
[----:B------:R-:W-:Y:S02]  /*1050*/  IMAD R13, R6, UR16, R9 ;  /* 0x00000010060d7c24 */ /* 0x000fe4000f8e0209 */
[----:B------:R-:W-:Y:S02]  /*1060*/  IMAD R7, R7, UR17, R0 ;  /* 0x0000001107077c24 */ /* 0x000fe4000f8e0200 */
[----:B------:R-:W-:Y:S01]  /*1070*/  IMAD.HI.U32 R4, R2, R3, RZ ;  /* 0x0000000302047227 */ /* 0x000fe200078e00ff */
[----:B------:R-:W-:-:S02]  /*1080*/  ISETP.GE.U32.AND P1, PT, R13, UR16, PT ;  /* 0x000000100d007c0c */ /* 0x000fc4000bf26070 */
[----:B------:R-:W-:Y:S01]  /*1090*/  ISETP.GE.U32.AND P0, PT, R7, UR17, PT ;  /* 0x0000001107007c0c */ /* 0x000fe2000bf06070 */
[----:B------:R-:W-:Y:S02]  /*10a0*/  IMAD R11, R11, UR17, R8 ;  /* 0x000000110b0b7c24 */ /* 0x000fe4000f8e0208 */
[----:B------:R-:W-:-:S03]  /*10b0*/  IMAD.MOV R4, RZ, RZ, -R4 ;  /* 0x000000ffff047224 */ /* 0x000fc600078e0a04 */
[----:B------:R-:W-:Y:S01]  /*10c0*/  ISETP.GE.U32.AND P2, PT, R11, UR17, PT ;  /* 0x000000110b007c0c */ /* 0x000fe2000bf46070 */
[----:B------:R-:W-:Y:S01]  /*10d0*/  IMAD R9, R4, UR16, R3 ;  /* 0x0000001004097c24 */ /* 0x000fe2000f8e0203 */
[----:B------:R-:W-:-:S03]  /*10e0*/  LOP3.LUT R4, RZ, UR16, RZ, 0x33, !PT ;  /* 0x00000010ff047c12 */ /* 0x000fc6000f8e33ff */
[----:B------:R-:W-:Y:S01]  /*10f0*/  @P1 VIADD R13, R13, -UR16 ;  /* 0x800000100d0d1c36 */ /* 0x000fe20008000000 */
[----:B------:R-:W-:Y:S01]  /*1100*/  ISETP.GE.U32.AND P4, PT, R9, UR16, PT ;  /* 0x0000001009007c0c */ /* 0x000fe2000bf86070 */
[----:B------:R-:W-:Y:S01]  /*1110*/  @P0 VIADD R7, R7, -UR17 ;  /* 0x8000001107070c36 */ /* 0x000fe20008000000 */
[----:B------:R-:W-:Y:S02]  /*1120*/  ISETP.NE.U32.AND P0, PT, RZ, UR16, PT ;  /* 0x00000010ff007c0c */ /* 0x000fe4000bf05070 */
[----:B------:R-:W-:Y:S02]  /*1130*/  ISETP.GE.U32.AND P3, PT, R13, UR16, PT ;  /* 0x000000100d007c0c */ /* 0x000fe4000bf66070 */
[----:B------:R-:W-:Y:S01]  /*1140*/  ISETP.GE.U32.AND P1, PT, R7, UR17, PT ;  /* 0x0000001107007c0c */ /* 0x000fe2000bf26070 */
[----:B------:R-:W-:-:S05]  /*1150*/  @P2 VIADD R11, R11, -UR17 ;  /* 0x800000110b0b2c36 */ /* 0x000fca0008000000 */
[----:B------:R-:W-:Y:S01]  /*1160*/  ISETP.GE.U32.AND P2, PT, R11, UR17, PT ;  /* 0x000000110b007c0c */ /* 0x000fe2000bf46070 */
[----:B------:R-:W-:Y:S01]  /*1170*/  @P4 VIADD R9, R9, -UR16 ;  /* 0x8000001009094c36 */ /* 0x000fe20008000000 */
[----:B------:R-:W-:-:S03]  /*1180*/  ISETP.NE.U32.AND P4, PT, RZ, UR17, PT ;  /* 0x00000011ff007c0c */ /* 0x000fc6000bf85070 */
[----:B------:R-:W-:Y:S01]  /*1190*/  @P3 VIADD R13, R13, -UR16 ;  /* 0x800000100d0d3c36 */ /* 0x000fe20008000000 */
[----:B------:R-:W-:Y:S01]  /*11a0*/  ISETP.GE.U32.AND P5, PT, R9, UR16, PT ;  /* 0x0000001009007c0c */ /* 0x000fe2000bfa6070 */
[----:B------:R-:W-:-:S03]  /*11b0*/  @P1 VIADD R7, R7, -UR17 ;  /* 0x8000001107071c36 */ /* 0x000fc60008000000 */
[----:B------:R-:W-:Y:S02]  /*11c0*/  SEL R13, R4, R13, !P0 ;  /* 0x0000000d040d7207 */ /* 0x000fe40004000000 */
[----:B------:R-:W-:Y:S01]  /*11d0*/  SEL R7, R12, R7, !P4 ;  /* 0x000000070c077207 */ /* 0x000fe20006000000 */
[----:B------:R-:W-:-:S04]  /*11e0*/  @P2 VIADD R11, R11, -UR17 ;  /* 0x800000110b0b2c36 */ /* 0x000fc80008000000 */
[----:B------:R-:W-:Y:S01]  /*11f0*/  IMAD R10, R7, UR16, R13 ;  /* 0x00000010070a7c24 */ /* 0x000fe2000f8e020d */
[----:B------:R-:W-:Y:S01]  /*1200*/  SEL R6, R12, R11, !P4 ;  /* 0x0000000b0c067207 */ /* 0x000fe20006000000 */
[----:B------:R-:W-:-:S03]  /*1210*/  @P5 VIADD R9, R9, -UR16 ;  /* 0x8000001009095c36 */ /* 0x000fc60008000000 */
[----:B------:R-:W-:Y:S01]  /*1220*/  LEA R14, R10, UR9, 0x2 ;  /* 0x000000090a0e7c11 */ /* 0x000fe2000f8e10ff */
[----:B------:R-:W-:Y:S01]  /*1230*/  IMAD R8, R6, UR16, R13 ;  /* 0x0000001006087c24 */ /* 0x000fe2000f8e020d */
[----:B------:R-:W-:-:S04]  /*1240*/  SEL R9, R4, R9, !P0 ;  /* 0x0000000904097207 */ /* 0x000fc80004000000 */
[----:B------:R-:W0:Y:S01]  /*1250*/  LDS R14, [R14] ;  /* 0x000000000e0e7984 */ /* 0x000e220000000800 */
[----:B------:R-:W-:Y:S01]  /*1260*/  LEA R11, R8, UR9, 0x2 ;  /* 0x00000009080b7c11 */ /* 0x000fe2000f8e10ff */
[----:B------:R-:W-:-:S05]  /*1270*/  IMAD R8, R7, UR16, R9 ;  /* 0x0000001007087c24 */ /* 0x000fca000f8e0209 */
[----:B------:R-:W2:Y:S01]  /*1280*/  LDS R11, [R11] ;  /* 0x000000000b0b7984 */ /* 0x000ea20000000800 */
[----:B------:R-:W-:-:S06]  /*1290*/  LEA R8, R8, UR9, 0x2 ;  /* 0x0000000908087c11 */ /* 0x000fcc000f8e10ff */
[----:B------:R-:W3:Y:S01]  /*12a0*/  LDS R8, [R8] ;  /* 0x0000000008087984 */ /* 0x000ee20000000800 */
[----:B0-----:R-:W-:Y:S02]  /*12b0*/  ISETP.NE.AND P3, PT, R14, 0x1, PT ;  /* 0x000000010e00780c */ /* 0x001fe40003f65270 */
[C---:B--2---:R-:W-:Y:S02]  /*12c0*/  ISETP.NE.AND P1, PT, R11.reuse, 0x1, PT ;  /* 0x000000010b00780c */ /* 0x044fe40003f25270 */
[----:B------:R-:W-:Y:S02]  /*12d0*/  ISETP.NE.AND P2, PT, R11, 0x2, PT ;  /* 0x000000020b00780c */ /* 0x000fe40003f45270 */
[----:B------:R-:W-:Y:S02]  /*12e0*/  SEL R11, RZ, 0x1, P1 ;  /* 0x00000001ff0b7807 */ /* 0x000fe40000800000 */
[----:B------:R-:W-:-:S05]  /*12f0*/  SEL R10, RZ, 0x1, P2 ;  /* 0x00000001ff0a7807 */ /* 0x000fca0001000000 */
[----:B---3--:R-:W-:Y:S05]  /*1300*/  @!P3 BRA `(.L_x_10) ;  /* 0x000000000014b947 */ /* 0x008fea0003800000 */
[----:B------:R-:W-:-:S13]  /*1310*/  ISETP.NE.AND P1, PT, R14, 0x2, PT ;  /* 0x000000020e00780c */ /* 0x000fda0003f25270 */
[----:B------:R-:W-:Y:S05]  /*1320*/  @P1 BRA `(.L_x_11) ;  /* 0x0000000000141947 */ /* 0x000fea0003800000 */
[----:B------:R-:W-:-:S05]  /*1330*/  IMAD.MOV.U32 R10, RZ, RZ, 0x1 ;  /* 0x00000001ff0a7424 */ /* 0x000fca00078e00ff */
[----:B------:R-:W-:Y:S01]  /*1340*/  SEL R10, R10, 0x2, P2 ;  /* 0x000000020a0a7807 */ /* 0x000fe20001000000 */
[----:B------:R-:W-:Y:S06]  /*1350*/  BRA `(.L_x_11) ;  /* 0x0000000000087947 */ /* 0x000fec0003800000 */
.L_x_10:
[----:B------:R-:W-:-:S05]  /*1360*/  IMAD.MOV.U32 R11, RZ, RZ, 0x1 ;  /* 0x00000001ff0b7424 */ /* 0x000fca00078e00ff */
[----:B------:R-:W-:-:S07]  /*1370*/  SEL R11, R11, 0x2, P1 ;  /* 0x000000020b0b7807 */ /* 0x000fce0000800000 */
.L_x_11:
[----:B-1----:R-:W-:Y:S05]  /*1380*/  BSYNC.RECONVERGENT B0 ;  /* 0x0000000000007941 */ /* 0x002fea0003800200 */
.L_x_9:
[----:B------:R-:W-:Y:S01]  /*1390*/  VIADD R14, R0, 0x1 ;  /* 0x00000001000e7836 */ /* 0x000fe20000000000 */
[----:B------:R-:W-:Y:S03]  /*13a0*/  BSSY.RECONVERGENT B0, `(.L_x_12) ;  /* 0x0000013000007945 */ /* 0x000fe60003800200 */
[----:B------:R-:W-:-:S04]  /*13b0*/  IMAD.HI.U32 R5, R5, R14, RZ ;  /* 0x0000000e05057227 */ /* 0x000fc800078e00ff */
[----:B------:R-:W-:-:S04]  /*13c0*/  IMAD.MOV R5, RZ, RZ, -R5 ;  /* 0x000000ffff057224 */ /* 0x000fc800078e0a05 */
[----:B------:R-:W-:-:S05]  /*13d0*/  IMAD R5, R5, UR17, R14 ;  /* 0x0000001105057c24 */ /* 0x000fca000f8e020e */
[----:B------:R-:W-:-:S13]  /*13e0*/  ISETP.GE.U32.AND P1, PT, R5, UR17, PT ;  /* 0x0000001105007c0c */ /* 0x000fda000bf26070 */
[----:B------:R-:W-:-:S05]  /*13f0*/  @P1 VIADD R5, R5, -UR17 ;  /* 0x8000001105051c36 */ /* 0x000fca0008000000 */
[----:B------:R-:W-:-:S13]  /*1400*/  ISETP.GE.U32.AND P1, PT, R5, UR17, PT ;  /* 0x0000001105007c0c */ /* 0x000fda000bf26070 */
[----:B------:R-:W-:-:S05]  /*1410*/  @P1 VIADD R5, R5, -UR17 ;  /* 0x8000001105051c36 */ /* 0x000fca0008000000 */
[----:B------:R-:W-:-:S05]  /*1420*/  SEL R12, R12, R5, !P4 ;  /* 0x000000050c0c7207 */ /* 0x000fca0006000000 */
[----:B------:R-:W-:-:S05]  /*1430*/  IMAD R13, R12, UR16, R13 ;  /* 0x000000100c0d7c24 */ /* 0x000fca000f8e020d */
[----:B------:R-:W-:-:S06]  /*1440*/  LEA R13, R13, UR9, 0x2 ;  /* 0x000000090d0d7c11 */ /* 0x000fcc000f8e10ff */
[----:B------:R-:W0:Y:S02]  /*1450*/  LDS R13, [R13] ;  /* 0x000000000d0d7984 */ /* 0x000e240000000800 */
[----:B0-----:R-:W-:-:S13]  /*1460*/  ISETP.NE.AND P1, PT, R13, 0x1, PT ;  /* 0x000000010d00780c */ /* 0x001fda0003f25270 */
[----:B------:R-:W-:Y:S05]  /*1470*/  @!P1 BRA `(.L_x_13) ;  /* 0x0000000000109947 */ /* 0x000fea0003800000 */
[----:B------:R-:W-:-:S13]  /*1480*/  ISETP.NE.AND P1, PT, R13, 0x2, PT ;  /* 0x000000020d00780c */ /* 0x000fda0003f25270 */
[----:B------:R-:W-:Y:S05]  /*1490*/  @P1 BRA `(.L_x_14) ;  /* 0x00000000000c1947 */ /* 0x000fea0003800000 */
[----:B------:R-:W-:Y:S01]  /*14a0*/  VIADD R10, R10, 0x1 ;  /* 0x000000010a0a7836 */ /* 0x000fe20000000000 */
[----:B------:R-:W-:Y:S06]  /*14b0*/  BRA `(.L_x_14) ;  /* 0x0000000000047947 */ /* 0x000fec0003800000 */
.L_x_13:
[----:B------:R-:W-:-:S07]  /*14c0*/  VIADD R11, R11, 0x1 ;  /* 0x000000010b0b7836 */ /* 0x000fce0000000000 */
.L_x_14:
[----:B------:R-:W-:Y:S05]  /*14d0*/  BSYNC.RECONVERGENT B0 ;  /* 0x0000000000007941 */ /* 0x000fea0003800200 */
.L_x_12:
[----:B------:R-:W-:Y:S01]  /*14e0*/  IMAD R5, R6, UR16, R9 ;  /* 0x0000001006057c24 */ /* 0x000fe2000f8e0209 */
[----:B------:R-:W-:Y:S04]  /*14f0*/  BSSY.RECONVERGENT B0, `(.L_x_15) ;  /* 0x000000a000007945 */ /* 0x000fe80003800200 */
        /* <DEDUP_REMOVED lines=8> */
.L_x_16:
[----:B------:R-:W-:-:S07]  /*1580*/  VIADD R11, R11, 0x1 ;  /* 0x000000010b0b7836 */ /* 0x000fce0000000000 */
.L_x_17:
[----:B------:R-:W-:Y:S05]  /*1590*/  BSYNC.RECONVERGENT B0 ;  /* 0x0000000000007941 */ /* 0x000fea0003800200 */
.L_x_15:
        /* <DEDUP_REMOVED lines=10> */
.L_x_19:
[----:B------:R-:W-:-:S07]  /*1640*/  VIADD R11, R11, 0x1 ;  /* 0x000000010b0b7836 */ /* 0x000fce0000000000 */
.L_x_20:
[----:B------:R-:W-:Y:S05]  /*1650*/  BSYNC.RECONVERGENT B0 ;  /* 0x0000000000007941 */ /* 0x000fea0003800200 */
.L_x_18:
        /* <DEDUP_REMOVED lines=19> */
.L_x_22:
[----:B------:R-:W-:-:S07]  /*1790*/  VIADD R11, R11, 0x1 ;  /* 0x000000010b0b7836 */ /* 0x000fce0000000000 */
.L_x_23:
[----:B------:R-:W-:Y:S05]  /*17a0*/  BSYNC.RECONVERGENT B0 ;  /* 0x0000000000007941 */ /* 0x000fea0003800200 */
.L_x_21:
        /* <DEDUP_REMOVED lines=10> */
.L_x_25:
[----:B------:R-:W-:-:S07]  /*1850*/  VIADD R11, R11, 0x1 ;  /* 0x000000010b0b7836 */ /* 0x000fce0000000000 */
.L_x_26:
[----:B------:R-:W-:Y:S05]  /*1860*/  BSYNC.RECONVERGENT B0 ;  /* 0x0000000000007941 */ /* 0x000fea0003800200 */
.L_x_24:
        /* <DEDUP_REMOVED lines=10> */
.L_x_28:
[----:B------:R-:W-:-:S07]  /*1910*/  VIADD R11, R11, 0x1 ;  /* 0x000000010b0b7836 */ /* 0x000fce0000000000 */
.L_x_29:
[----:B------:R-:W-:Y:S05]  /*1920*/  BSYNC.RECONVERGENT B0 ;  /* 0x0000000000007941 */ /* 0x000fea0003800200 */
.L_x_27:
[----:B------:R-:W-:Y:S01]  /*1930*/  IMAD.IADD R2, R10, 0x1, R11 ;  /* 0x000000010a027824 */ /* 0x000fe200078e020b */
[----:B------:R-:W0:Y:S01]  /*1940*/  LDC.64 R4, c[0x0][0x388] ;  /* 0x0000e200ff047b82 */ /* 0x000e220000000a00 */
[----:B------:R-:W-:-:S03]  /*1950*/  IMAD R3, R0, UR16, R3 ;  /* 0x0000001000037c24 */ /* 0x000fc6000f8e0203 */
[----:B------:R-:W-:-:S04]  /*1960*/  ISETP.NE.AND P0, PT, R2, 0x3, PT ;  /* 0x000000030200780c */ /* 0x000fc80003f05270 */
[----:B------:R-:W-:-:S13]  /*1970*/  ISETP.NE.OR P0, PT, R8, RZ, P0 ;  /* 0x000000ff0800720c */ /* 0x000fda0000705670 */
[----:B------:R-:W-:Y:S01]  /*1980*/  @P0 LOP3.LUT R2, R2, 0xfffffffe, RZ, 0xc0, !PT ;  /* 0xfffffffe02020812 */ /* 0x000fe200078ec0ff */
[----:B------:R-:W-:Y:S01]  /*1990*/  @!P0 IMAD.MOV.U32 R7, RZ, RZ, 0x1 ;  /* 0x00000001ff078424 */ /* 0x000fe200078e00ff */
[----:B------:R-:W-:Y:S02]  /*19a0*/  @!P0 ISETP.GT.U32.AND P1, PT, R11, R10, PT ;  /* 0x0000000a0b00820c */ /* 0x000fe40003f24070 */
[----:B------:R-:W-:Y:S01]  /*19b0*/  @P0 ISETP.NE.AND P2, PT, R2, 0x2, PT ;  /* 0x000000020200080c */ /* 0x000fe20003f45270 */
[----:B0-----:R-:W-:Y:S01]  /*19c0*/  IMAD.WIDE R2, R3, 0x4, R4 ;  /* 0x0000000403027825 */ /* 0x001fe200078e0204 */
[----:B------:R-:W-:Y:S02]  /*19d0*/  @!P0 SEL R7, R7, 0x2, P1 ;  /* 0x0000000207078807 */ /* 0x000fe40000800000 */
[----:B------:R-:W-:-:S05]  /*19e0*/  @P0 SEL R7, R8, RZ, !P2 ;  /* 0x000000ff08070207 */ /* 0x000fca0005000000 */
[----:B------:R-:W-:Y:S01]  /*19f0*/  STG.E desc[UR12][R2.64], R7 ;  /* 0x0000000702007986 */ /* 0x000fe2000c10190c */
[----:B------:R-:W-:Y:S05]  /*1a00*/  EXIT ;  /* 0x000000000000794d */ /* 0x000fea0003800000 */
.L_x_30:
[----:B------:R-:W-:-:S00]  /*1a10*/  BRA `(.L_x_30) ;  /* 0xfffffffc00fc7947 */ /* 0x000fc0000383ffff */
[----:B------:R-:W-:-:S00]  /*1a20*/  NOP ;  /* 0x0000000000007918 */ /* 0x000fc00000000000 */
        /* <DEDUP_REMOVED lines=13> */
.L_x_53:


//--------------------- .text._Z11life_kernelPiS_ii --------------------------
	.section	.text._Z11life_kernelPiS_ii,"ax",@progbits
	.align	128
        .global         _Z11life_kernelPiS_ii
        .type           _Z11life_kernelPiS_ii,@function
        .size           _Z11life_kernelPiS_ii,(.L_x_54 - _Z11life_kernelPiS_ii)
        .other          _Z11life_kernelPiS_ii,@"STO_CUDA_ENTRY STV_DEFAULT"
_Z11life_kernelPiS_ii:
.text._Z11life_kernelPiS_ii:
        /* <DEDUP_REMOVED lines=13> */
[----:B------:R-:W0:Y:S01]  /*00d0*/  I2F.U32.RP R4, UR6 ;  /* 0x0000000600047d06 */ /* 0x000e220008209000 */
[----:B------:R-:W-:Y:S01]  /*00e0*/  VIADD R7, R5, 0xffffffff ;  /* 0xffffffff05077836 */ /* 0x000fe20000000000 */
[----:B------:R-:W-:Y:S01]  /*00f0*/  LOP3.LUT R12, RZ, UR7, RZ, 0x33, !PT ;  /* 0x00000007ff0c7c12 */ /* 0x000fe2000f8e33ff */
[----:B------:R-:W1:Y:S05]  /*0100*/  LDCU.64 UR4, c[0x0][0x358] ;  /* 0x00006b00ff0477ac */ /* 0x000e6a0008000a00 */
[----:B------:R-:W2:Y:S08]  /*0110*/  I2F.U32.RP R6, UR7 ;  /* 0x0000000700067d06 */ /* 0x000eb00008209000 */
[----:B0-----:R-:W0:Y:S08]  /*0120*/  MUFU.RCP R4, R4 ;  /* 0x0000000400047308 */ /* 0x001e300000001000 */
[----:B--2---:R-:W2:Y:S01]  /*0130*/  MUFU.RCP R6, R6 ;  /* 0x0000000600067308 */ /* 0x004ea20000001000 */
[----:B0-----:R-:W-:-:S02]  /*0140*/  VIADD R10, R4, 0xffffffe ;  /* 0x0ffffffe040a7836 */ /* 0x001fc40000000000 */
[----:B------:R-:W-:-:S05]  /*0150*/  VIADD R4, R0, 0xffffffff ;  /* 0xffffffff00047836 */ /* 0x000fca0000000000 */
[----:B------:R0:W3:Y:S01]  /*0160*/  F2I.FTZ.U32.TRUNC.NTZ R11, R10 ;  /* 0x0000000a000b7305 */ /* 0x0000e2000021f000 */
[----:B--2---:R-:W-:-:S07]  /*0170*/  VIADD R2, R6, 0xffffffe ;  /* 0x0ffffffe06027836 */ /* 0x004fce0000000000 */
[----:B------:R2:W4:Y:S01]  /*0180*/  F2I.FTZ.U32.TRUNC.NTZ R3, R2 ;  /* 0x0000000200037305 */ /* 0x000522000021f000 */
[----:B0-----:R-:W-:Y:S01]  /*0190*/  HFMA2 R10, -RZ, RZ, 0, 0 ;  /* 0x00000000ff0a7431 */ /* 0x001fe200000001ff */
[----:B---3--:R-:W-:Y:S01]  /*01a0*/  IADD3 R9, PT, PT, RZ, -R11, RZ ;  /* 0x8000000bff097210 */ /* 0x008fe20007ffe0ff */
[----:B--2---:R-:W-:-:S04]  /*01b0*/  IMAD.MOV.U32 R2, RZ, RZ, RZ ;  /* 0x000000ffff027224 */ /* 0x004fc800078e00ff */
[----:B------:R-:W-:Y:S02]  /*01c0*/  IMAD R9, R9, UR6, RZ ;  /* 0x0000000609097c24 */ /* 0x000fe4000f8e02ff */
[----:B----4-:R-:W-:Y:S02]  /*01d0*/  IMAD.MOV R13, RZ, RZ, -R3 ;  /* 0x000000ffff0d7224 */ /* 0x010fe400078e0a03 */
[----:B------:R-:W-:Y:S01]  /*01e0*/  IMAD.HI.U32 R10, R11, R9, R10 ;  /* 0x000000090b0a7227 */ /* 0x000fe200078e000a */
[----:B------:R-:W-:-:S03]  /*01f0*/  LOP3.LUT R9, RZ, UR6, RZ, 0x33, !PT ;  /* 0x00000006ff097c12 */ /* 0x000fc6000f8e33ff */
[----:B------:R-:W-:-:S04]  /*0200*/  IMAD R13, R13, UR7, RZ ;  /* 0x000000070d0d7c24 */ /* 0x000fc8000f8e02ff */
[----:B------:R-:W-:-:S04]  /*0210*/  IMAD.HI.U32 R13, R3, R13, R2 ;  /* 0x0000000d030d7227 */ /* 0x000fc800078e0002 */
[----:B------:R-:W-:-:S04]  /*0220*/  IMAD.HI.U32 R3, R10, R7, RZ ;  /* 0x000000070a037227 */ /* 0x000fc800078e00ff */
[----:B------:R-:W-:Y:S01]  /*0230*/  IMAD.HI.U32 R2, R13, R0, RZ ;  /* 0x000000000d027227 */ /* 0x000fe200078e00ff */
[----:B------:R-:W-:-:S03]  /*0240*/  IADD3 R16, PT, PT, -R3, RZ, RZ ;  /* 0x000000ff03107210 */ /* 0x000fc60007ffe1ff */
[----:B------:R-:W-:Y:S02]  /*0250*/  IMAD.MOV R3, RZ, RZ, -R2 ;  /* 0x000000ffff037224 */ /* 0x000fe400078e0a02 */
[----:B------:R-:W-:Y:S02]  /*0260*/  IMAD R16, R16, UR6, R7 ;  /* 0x0000000610107c24 */ /* 0x000fe4000f8e0207 */
[----:B------:R-:W-:Y:S02]  /*0270*/  IMAD R7, R3, UR7, R0 ;  /* 0x0000000703077c24 */ /* 0x000fe4000f8e0200 */
[----:B------:R-:W-:Y:S01]  /*0280*/  IMAD.HI.U32 R6, R13, R4, RZ ;  /* 0x000000040d067227 */ /* 0x000fe200078e00ff */
[----:B------:R-:W-:Y:S02]  /*0290*/  ISETP.GE.U32.AND P1, PT, R16, UR6, PT ;  /* 0x0000000610007c0c */ /* 0x000fe4000bf26070 */
[----:B------:R-:W-:Y:S01]  /*02a0*/  ISETP.GE.U32.AND P0, PT, R7, UR7, PT ;  /* 0x0000000707007c0c */ /* 0x000fe2000bf06070 */
[----:B------:R-:W-:-:S02]  /*02b0*/  IMAD.MOV R11, RZ, RZ, -R6 ;  /* 0x000000ffff0b7224 */ /* 0x000fc400078e0a06 */
[----:B------:R-:W-:-:S04]  /*02c0*/  IMAD.HI.U32 R2, R10, R5, RZ ;  /* 0x000000050a027227 */ /* 0x000fc800078e00ff */
[----:B------:R-:W-:Y:S01]  /*02d0*/  IMAD R11, R11, UR7, R4 ;  /* 0x000000070b0b7c24 */ /* 0x000fe2000f8e0204 */
[----:B------:R-:W-:-:S03]  /*02e0*/  IADD3 R2, PT, PT, -R2, RZ, RZ ;  /* 0x000000ff02027210 */ /* 0x000fc60007ffe1ff */
[----:B------:R-:W-:Y:S01]  /*02f0*/  @P1 VIADD R16, R16, -UR6 ;  /* 0x8000000610101c36 */ /* 0x000fe20008000000 */
[----:B------:R-:W-:Y:S01]  /*0300*/  ISETP.GE.U32.AND P2, PT, R11, UR7, PT ;  /* 0x000000070b007c0c */ /* 0x000fe2000bf46070 */
[----:B------:R-:W-:Y:S01]  /*0310*/  IMAD R6, R2, UR6, R5 ;  /* 0x0000000602067c24 */ /* 0x000fe2000f8e0205 */
[----:B------:R-:W-:Y:S01]  /*0320*/  @P0 IADD3 R7, PT, PT, R7, -UR7, RZ ;  /* 0x8000000707070c10 */ /* 0x000fe2000fffe0ff */
[----:B------:R-:W0:Y:S01]  /*0330*/  LDC.64 R2, c[0x0][0x380] ;  /* 0x0000e000ff027b82 */ /* 0x000e220000000a00 */
[----:B------:R-:W-:Y:S02]  /*0340*/  ISETP.GE.U32.AND P4, PT, R16, UR6, PT ;  /* 0x0000000610007c0c */ /* 0x000fe4000bf86070 */
[----:B------:R-:W-:Y:S02]  /*0350*/  ISETP.GE.U32.AND P3, PT, R7, UR7, PT ;  /* 0x0000000707007c0c */ /* 0x000fe4000bf66070 */
[----:B------:R-:W-:Y:S02]  /*0360*/  ISETP.NE.U32.AND P1, PT, RZ, UR6, PT ;  /* 0x00000006ff007c0c */ /* 0x000fe4000bf25070 */
[----:B------:R-:W-:-:S03]  /*0370*/  ISETP.NE.U32.AND P0, PT, RZ, UR7, PT ;  /* 0x00000007ff007c0c */ /* 0x000fc6000bf05070 */
[----:B------:R-:W-:Y:S01]  /*0380*/  @P2 VIADD R11, R11, -UR7 ;  /* 0x800000070b0b2c36 */ /* 0x000fe20008000000 */
[----:B------:R-:W-:-:S03]  /*0390*/  ISETP.GE.U32.AND P2, PT, R6, UR6, PT ;  /* 0x0000000606007c0c */ /* 0x000fc6000bf46070 */
[----:B------:R-:W-:Y:S01]  /*03a0*/  @P4 VIADD R16, R16, -UR6 ;  /* 0x8000000610104c36 */ /* 0x000fe20008000000 */
[----:B------:R-:W-:Y:S01]  /*03b0*/  ISETP.GE.U32.AND P5, PT, R11, UR7, PT ;  /* 0x000000070b007c0c */ /* 0x000fe2000bfa6070 */
[----:B------:R-:W-:-:S03]  /*03c0*/  @P3 VIADD R7, R7, -UR7 ;  /* 0x8000000707073c36 */ /* 0x000fc60008000000 */
[----:B------:R-:W-:Y:S02]  /*03d0*/  SEL R16, R9, R16, !P1 ;  /* 0x0000001009107207 */ /* 0x000fe40004800000 */
[----:B------:R-:W-:-:S03]  /*03e0*/  SEL R4, R12, R7, !P0 ;  /* 0x000000070c047207 */ /* 0x000fc60004000000 */
[----:B------:R-:W-:Y:S02]  /*03f0*/  @P2 VIADD R6, R6, -UR6 ;  /* 0x8000000606062c36 */ /* 0x000fe40008000000 */
[----:B------:R-:W-:Y:S02]  /*0400*/  IMAD R15, R4, UR6, R16 ;  /* 0x00000006040f7c24 */ /* 0x000fe4000f8e0210 */
[----:B------:R-:W-:Y:S02]  /*0410*/  @P5 IADD3 R11, PT, PT, R11, -UR7, RZ ;  /* 0x800000070b0b5c10 */ /* 0x000fe4000fffe0ff */
[----:B0-----:R-:W-:Y:S01]  /*0420*/  IMAD.WIDE.U32 R14, R15, 0x4, R2 ;  /* 0x000000040f0e7825 */ /* 0x001fe200078e0002 */
[----:B------:R-:W-:Y:S02]  /*0430*/  ISETP.GE.U32.AND P2, PT, R6, UR6, PT ;  /* 0x0000000606007c0c */ /* 0x000fe4000bf46070 */
[----:B------:R-:W-:-:S03]  /*0440*/  SEL R11, R12, R11, !P0 ;  /* 0x0000000b0c0b7207 */ /* 0x000fc60004000000 */
[----:B-1----:R-:W2:Y:S02]  /*0450*/  LDG.E R14, desc[UR4][R14.64] ;  /* 0x000000040e0e7981 */ /* 0x002ea4000c1e1900 */
[----:B------:R-:W-:-:S04]  /*0460*/  IMAD R19, R11, UR6, R16 ;  /* 0x000000060b137c24 */ /* 0x000fc8000f8e0210 */
[----:B------:R-:W-:-:S04]  /*0470*/  IMAD.WIDE.U32 R18, R19, 0x4, R2 ;  /* 0x0000000413127825 */ /* 0x000fc800078e0002 */
[----:B------:R-:W-:Y:S02]  /*0480*/  @P2 VIADD R6, R6, -UR6 ;  /* 0x8000000606062c36 */ /* 0x000fe40008000000 */
[----:B------:R-:W3:Y:S03]  /*0490*/  LDG.E R18, desc[UR4][R18.64] ;  /* 0x0000000412127981 */ /* 0x000ee6000c1e1900 */
[----:B------:R-:W-:-:S05]  /*04a0*/  SEL R17, R9, R6, !P1 ;  /* 0x0000000609117207 */ /* 0x000fca0004800000 */
[----:B------:R-:W-:-:S04]  /*04b0*/  IMAD R7, R4, UR6, R17 ;  /* 0x0000000604077c24 */ /* 0x000fc8000f8e0211 */
[----:B------:R-:W-:Y:S01]  /*04c0*/  IMAD.WIDE.U32 R6, R7, 0x4, R2 ;  /* 0x0000000407067825 */ /* 0x000fe200078e0002 */
[----:B------:R-:W-:Y:S05]  /*04d0*/  BSSY.RECONVERGENT B0, `(.L_x_31) ;  /* 0x000000f000007945 */ /* 0x000fea0003800200 */
[----:B------:R0:W5:Y:S01]  /*04e0*/  LDG.E R6, desc[UR4][R6.64] ;  /* 0x0000000406067981 */ /* 0x000162000c1e1900 */
[----:B--2---:R-:W-:Y:S02]  /*04f0*/  ISETP.NE.AND P4, PT, R14, 0x1, PT ;  /* 0x000000010e00780c */ /* 0x004fe40003f85270 */
[C---:B---3--:R-:W-:Y:S02]  /*0500*/  ISETP.NE.AND P2, PT, R18.reuse, 0x1, PT ;  /* 0x000000011200780c */ /* 0x048fe40003f45270 */
[----:B------:R-:W-:-:S02]  /*0510*/  ISETP.NE.AND P3, PT, R18, 0x2, PT ;  /* 0x000000021200780c */ /* 0x000fc40003f65270 */
[----:B0-----:R-:W-:Y:S02]  /*0520*/  SEL R7, RZ, 0x1, P2 ;  /* 0x00000001ff077807 */ /* 0x001fe40001000000 */
[----:B------:R-:W-:-:S05]  /*0530*/  SEL R8, RZ, 0x1, P3 ;  /* 0x00000001ff087807 */ /* 0x000fca0001800000 */
[----:B------:R-:W-:Y:S05]  /*0540*/  @!P4 BRA `(.L_x_32) ;  /* 0x000000000014c947 */ /* 0x000fea0003800000 */
[----:B------:R-:W-:-:S13]  /*0550*/  ISETP.NE.AND P2, PT, R14, 0x2, PT ;  /* 0x000000020e00780c */ /* 0x000fda0003f45270 */
[----:B------:R-:W-:Y:S05]  /*0560*/  @P2 BRA `(.L_x_33) ;  /* 0x0000000000142947 */ /* 0x000fea0003800000 */
[----:B------:R-:W-:-:S04]  /*0570*/  MOV R8, 0x2 ;  /* 0x0000000200087802 */ /* 0x000fc80000000f00 */
[----:B------:R-:W-:Y:S01]  /*0580*/  SEL R8, R8, 0x1, !P3 ;  /* 0x0000000108087807 */ /* 0x000fe20005800000 */
[----:B------:R-:W-:Y:S06]  /*0590*/  BRA `(.L_x_33) ;  /* 0x0000000000087947 */ /* 0x000fec0003800000 */
.L_x_32:
[----:B------:R-:W-:-:S05]  /*05a0*/  IMAD.MOV.U32 R7, RZ, RZ, 0x2 ;  /* 0x00000002ff077424 */ /* 0x000fca00078e00ff */
[----:B------:R-:W-:-:S07]  /*05b0*/  SEL R7, R7, 0x1, !P2 ;  /* 0x0000000107077807 */ /* 0x000fce0005000000 */
.L_x_33:
[----:B------:R-:W-:Y:S05]  /*05c0*/  BSYNC.RECONVERGENT B0 ;  /* 0x0000000000007941 */ /* 0x000fea0003800200 */
.L_x_31:
[----:B------:R-:W-:-:S04]  /*05d0*/  VIADD R14, R0, 0x1 ;  /* 0x00000001000e7836 */ /* 0x000fc80000000000 */
[----:B------:R-:W-:-:S05]  /*05e0*/  IMAD.HI.U32 R13, R13, R14, RZ ;  /* 0x0000000e0d0d7227 */ /* 0x000fca00078e00ff */
[----:B------:R-:W-:-:S05]  /*05f0*/  IADD3 R13, PT, PT, -R13, RZ, RZ ;  /* 0x000000ff0d0d7210 */ /* 0x000fca0007ffe1ff */
[----:B------:R-:W-:-:S05]  /*0600*/  IMAD R13, R13, UR7, R14 ;  /* 0x000000070d0d7c24 */ /* 0x000fca000f8e020e */
[----:B------:R-:W-:-:S13]  /*0610*/  ISETP.GE.U32.AND P2, PT, R13, UR7, PT ;  /* 0x000000070d007c0c */ /* 0x000fda000bf46070 */
[----:B------:R-:W-:-:S05]  /*0620*/  @P2 VIADD R13, R13, -UR7 ;  /* 0x800000070d0d2c36 */ /* 0x000fca0008000000 */
[----:B------:R-:W-:-:S13]  /*0630*/  ISETP.GE.U32.AND P2, PT, R13, UR7, PT ;  /* 0x000000070d007c0c */ /* 0x000fda000bf46070 */
[----:B------:R-:W-:-:S05]  /*0640*/  @P2 VIADD R13, R13, -UR7 ;  /* 0x800000070d0d2c36 */ /* 0x000fca0008000000 */
[----:B------:R-:W-:-:S05]  /*0650*/  SEL R12, R12, R13, !P0 ;  /* 0x0000000d0c0c7207 */ /* 0x000fca0004000000 */
[----:B------:R-:W-:-:S04]  /*0660*/  IMAD R15, R12, UR6, R16 ;  /* 0x000000060c0f7c24 */ /* 0x000fc8000f8e0210 */
[----:B------:R-:W-:-:S06]  /*0670*/  IMAD.WIDE.U32 R14, R15, 0x4, R2 ;  /* 0x000000040f0e7825 */ /* 0x000fcc00078e0002 */
[----:B------:R-:W2:Y:S01]  /*0680*/  LDG.E R14, desc[UR4][R14.64] ;  /* 0x000000040e0e7981 */ /* 0x000ea2000c1e1900 */
[----:B------:R-:W-:Y:S01]  /*0690*/  BSSY.RECONVERGENT B0, `(.L_x_34) ;  /* 0x0000008000007945 */ /* 0x000fe20003800200 */
[----:B--2---:R-:W-:-:S13]  /*06a0*/  ISETP.NE.AND P0, PT, R14, 0x1, PT ;  /* 0x000000010e00780c */ /* 0x004fda0003f05270 */
[----:B------:R-:W-:Y:S05]  /*06b0*/  @!P0 BRA `(.L_x_35) ;  /* 0x0000000000108947 */ /* 0x000fea0003800000 */
[----:B------:R-:W-:-:S13]  /*06c0*/  ISETP.NE.AND P0, PT, R14, 0x2, PT ;  /* 0x000000020e00780c */ /* 0x000fda0003f05270 */
[----:B------:R-:W-:Y:S05]  /*06d0*/  @P0 BRA `(.L_x_36) ;  /* 0x00000000000c0947 */ /* 0x000fea0003800000 */
[----:B------:R-:W-:Y:S01]  /*06e0*/  IADD3 R8, PT, PT, R8, 0x1, RZ ;  /* 0x0000000108087810 */ /* 0x000fe20007ffe0ff */
[----:B------:R-:W-:Y:S06]  /*06f0*/  BRA `(.L_x_36) ;  /* 0x0000000000047947 */ /* 0x000fec0003800000 */
.L_x_35:
[----:B------:R-:W-:-:S07]  /*0700*/  VIADD R7, R7, 0x1 ;  /* 0x0000000107077836 */ /* 0x000fce0000000000 */
.L_x_36:
[----:B------:R-:W-:Y:S05]  /*0710*/  BSYNC.RECONVERGENT B0 ;  /* 0x0000000000007941 */ /* 0x000fea0003800200 */
.L_x_34:
        /* <DEDUP_REMOVED lines=8> */
[----:B------:R-:W-:Y:S01]  /*07a0*/  VIADD R8, R8, 0x1 ;  /* 0x0000000108087836 */ /* 0x000fe20000000000 */
[----:B------:R-:W-:Y:S06]  /*07b0*/  BRA `(.L_x_39) ;  /* 0x0000000000047947 */ /* 0x000fec0003800000 */
.L_x_38:
[----:B------:R-:W-:-:S07]  /*07c0*/  IADD3 R7, PT, PT, R7, 0x1, RZ ;  /* 0x0000000107077810 */ /* 0x000fce0007ffe0ff */
.L_x_39:
[----:B------:R-:W-:Y:S05]  /*07d0*/  BSYNC.RECONVERGENT B0 ;  /* 0x0000000000007941 */ /* 0x000fea0003800200 */
.L_x_37:
        /* <DEDUP_REMOVED lines=10> */
.L_x_41:
[----:B------:R-:W-:-:S07]  /*0880*/  IADD3 R7, PT, PT, R7, 0x1, RZ ;  /* 0x0000000107077810 */ /* 0x000fce0007ffe0ff */
.L_x_42:
[----:B------:R-:W-:Y:S05]  /*0890*/  BSYNC.RECONVERGENT B0 ;  /* 0x0000000000007941 */ /* 0x000fea0003800200 */
.L_x_40:
[----:B------:R-:W-:-:S04]  /*08a0*/  VIADD R13, R5, 0x1 ;  /* 0x00000001050d7836 */ /* 0x000fc80000000000 */
[----:B------:R-:W-:-:S05]  /*08b0*/  IMAD.HI.U32 R10, R10, R13, RZ ;  /* 0x0000000d0a0a7227 */ /* 0x000fca00078e00ff */
[----:B------:R-:W-:-:S05]  /*08c0*/  IADD3 R10, PT, PT, -R10, RZ, RZ ;  /* 0x000000ff0a0a7210 */ /* 0x000fca0007ffe1ff */
[----:B------:R-:W-:-:S05]  /*08d0*/  IMAD R10, R10, UR6, R13 ;  /* 0x000000060a0a7c24 */ /* 0x000fca000f8e020d */
[----:B------:R-:W-:-:S13]  /*08e0*/  ISETP.GE.U32.AND P0, PT, R10, UR6, PT ;  /* 0x000000060a007c0c */ /* 0x000fda000bf06070 */
[----:B------:R-:W-:-:S05]  /*08f0*/  @P0 VIADD R10, R10, -UR6 ;  /* 0x800000060a0a0c36 */ /* 0x000fca0008000000 */
[----:B------:R-:W-:-:S13]  /*0900*/  ISETP.GE.U32.AND P0, PT, R10, UR6, PT ;  /* 0x000000060a007c0c */ /* 0x000fda000bf06070 */
[----:B------:R-:W-:-:S04]  /*0910*/  @P0 IADD3 R10, PT, PT, R10, -UR6, RZ ;  /* 0x800000060a0a0c10 */ /* 0x000fc8000fffe0ff */
        /* <DEDUP_REMOVED lines=11> */
.L_x_44:
[----:B------:R-:W-:-:S07]  /*09d0*/  IADD3 R7, PT, PT, R7, 0x1, RZ ;  /* 0x0000000107077810 */ /* 0x000fce0007ffe0ff */
.L_x_45:
[----:B------:R-:W-:Y:S05]  /*09e0*/  BSYNC.RECONVERGENT B0 ;  /* 0x0000000000007941 */ /* 0x000fea0003800200 */
.L_x_43:
        /* <DEDUP_REMOVED lines=10> */
.L_x_47:
[----:B------:R-:W-:-:S07]  /*0a90*/  IADD3 R7, PT, PT, R7, 0x1, RZ ;  /* 0x0000000107077810 */ /* 0x000fce0007ffe0ff */
.L_x_48:
[----:B------:R-:W-:Y:S05]  /*0aa0*/  BSYNC.RECONVERGENT B0 ;  /* 0x0000000000007941 */ /* 0x000fea0003800200 */
.L_x_46:
        /* <DEDUP_REMOVED lines=10> */
.L_x_50:
[----:B------:R-:W-:-:S07]  /*0b50*/  IADD3 R7, PT, PT, R7, 0x1, RZ ;  /* 0x0000000107077810 */ /* 0x000fce0007ffe0ff */
.L_x_51:
[----:B------:R-:W-:Y:S05]  /*0b60*/  BSYNC.RECONVERGENT B0 ;  /* 0x0000000000007941 */ /* 0x000fea0003800200 */
.L_x_49:
[----:B------:R-:W-:Y:S01]  /*0b70*/  IMAD.IADD R4, R8, 0x1, R7 ;  /* 0x0000000108047824 */ /* 0x000fe200078e0207 */
[----:B------:R-:W0:Y:S04]  /*0b80*/  LDC.64 R2, c[0x0][0x388] ;  /* 0x0000e200ff027b82 */ /* 0x000e280000000a00 */
[----:B------:R-:W-:-:S04]  /*0b90*/  ISETP.NE.AND P0, PT, R4, 0x3, PT ;  /* 0x000000030400780c */ /* 0x000fc80003f05270 */
[----:B-----5:R-:W-:-:S13]  /*0ba0*/  ISETP.NE.OR P0, PT, R6, RZ, P0 ;  /* 0x000000ff0600720c */ /* 0x020fda0000705670 */
[----:B------:R-:W-:Y:S02]  /*0bb0*/  @P0 LOP3.LUT R4, R4, 0xfffffffe, RZ, 0xc0, !PT ;  /* 0xfffffffe04040812 */ /* 0x000fe400078ec0ff */
[----:B------:R-:W-:Y:S01]  /*0bc0*/  @!P0 ISETP.GT.U32.AND P1, PT, R7, R8, PT ;  /* 0x000000080700820c */ /* 0x000fe20003f24070 */
[----:B------:R-:W-:Y:S01]  /*0bd0*/  IMAD R7, R0, UR6, R5 ;  /* 0x0000000600077c24 */ /* 0x000fe2000f8e0205 */
[----:B------:R-:W-:Y:S02]  /*0be0*/  @!P0 MOV R8, 0x2 ;  /* 0x0000000200088802 */ /* 0x000fe40000000f00 */
[----:B------:R-:W-:Y:S01]  /*0bf0*/  @P0 ISETP.NE.AND P2, PT, R4, 0x2, PT ;  /* 0x000000020400080c */ /* 0x000fe20003f45270 */
[----:B0-----:R-:W-:Y:S01]  /*0c00*/  IMAD.WIDE R2, R7, 0x4, R2 ;  /* 0x0000000407027825 */ /* 0x001fe200078e0202 */
[----:B------:R-:W-:Y:S02]  /*0c10*/  @!P0 SEL R5, R8, 0x1, !P1 ;  /* 0x0000000108058807 */ /* 0x000fe40004800000 */
[----:B------:R-:W-:-:S05]  /*0c20*/  @P0 SEL R5, R6, RZ, !P2 ;  /* 0x000000ff06050207 */ /* 0x000fca0005000000 */
[----:B------:R-:W-:Y:S01]  /*0c30*/  STG.E desc[UR4][R2.64], R5 ;  /* 0x0000000502007986 */ /* 0x000fe2000c101904 */
[----:B------:R-:W-:Y:S05]  /*0c40*/  EXIT ;  /* 0x000000000000794d */ /* 0x000fea0003800000 */
.L_x_52:
        /* <DEDUP_REMOVED lines=11> */
.L_x_54:


//--------------------- .nv.shared._Z14life_kernel_q5PiS_ii --------------------------
	.section	.nv.shared._Z14life_kernel_q5PiS_ii,"aw",@nobits
	.sectionflags	@""
	.align	16
	.zero		1024


//--------------------- .nv.shared.reserved.0     --------------------------
	.section	.nv.shared.reserved.0,"aw",@nobits
	.weak		__nv_reservedSMEM_offset_0_alias
	.size		__nv_reservedSMEM_offset_0_alias, 0, 64
	.other		__nv_reservedSMEM_offset_0_alias,@"STO_CUDA_RESERVED_SHARED STV_DEFAULT"
__nv_reservedSMEM_offset_0_alias:
	.zero		0
	.zero		64


//--------------------- .nv.shared._Z11life_kernelPiS_ii --------------------------
	.section	.nv.shared._Z11life_kernelPiS_ii,"aw",@nobits
	.sectionflags	@""
	.align	16
	.zero		1024


//--------------------- .nv.constant0._Z14life_kernel_q5PiS_ii --------------------------
	.section	.nv.constant0._Z14life_kernel_q5PiS_ii,"a",@progbits
	.sectionflags	@""
	.align	4
.nv.constant0._Z14life_kernel_q5PiS_ii:
	.zero		920


//--------------------- .nv.constant0._Z11life_kernelPiS_ii --------------------------
	.section	.nv.constant0._Z11life_kernelPiS_ii,"a",@progbits
	.sectionflags	@""
	.align	4
.nv.constant0._Z11life_kernelPiS_ii:
	.zero		920


//--------------------- SYMBOLS --------------------------

	.type		.nv.reservedSmem.offset0,@object
	.size		.nv.reservedSmem.offset0,0x4
	.type		.nv.reservedSmem.cap,@object
	.size		.nv.reservedSmem.cap,0x4
